	.target	sm_90a

	.elftype	@"ET_EXEC"


//--------------------- .note.nv.tkinfo           --------------------------
	.section	.note.nv.tkinfo,"",@"SHT_NOTE"
	.sectionflags	@"SHF_NOTE_NV_TKINFO"
	.tkinfo
        /*0018*/ 	.word	0x00000002
        /*0030*/ 	.string	""
        /*0030*/ 	.string	"ptxas"
        /*0030*/ 	.string	"Cuda compilation tools, release 13.0, V13.0.88"
        /*0030*/ 	.string	"Build cuda_13.0.r13.0/compiler.36424714_0"
        /*0030*/ 	.string	"-arch sm_90a -m 64 "



//--------------------- .note.nv.cuinfo           --------------------------
	.section	.note.nv.cuinfo,"",@"SHT_NOTE"
	.sectionflags	@"SHF_NOTE_NV_CUINFO"
        /*0018*/ 	.short	0x0002
        /*001a*/ 	.short	0x005a
        /*001c*/ 	.short	0x0082
	.zero		2


//--------------------- .nv.info                  --------------------------
	.section	.nv.info,"",@"SHT_CUDA_INFO"
	.align	4


	//----- nvinfo : EIATTR_REGCOUNT
	.align		4
        /*0000*/ 	.byte	0x04, 0x2f
        /*0002*/ 	.short	(.L_15 - .L_14)
	.align		4
.L_14:
        /*0004*/ 	.word	index@(_ZN7cutlass13device_kernelINS_4gemm6kernel13GemmUniversalIN4cute5tupleIJiiiiEEENS1_10collective13CollectiveMmaINS1_34MainloopSm90TmaGmmaWarpSpecializedILi17ENS5_IJNS4_1CILi1EEESB_SB_EEENS1_35KernelTmaWarpSpecializedCooperativeEEENS5_IJNSA_ILi192EEENSA_ILi16EEENSA_ILi32EEEEEENS_10bfloat16_tENS5_IJlSB_lEEESJ_SK_NS4_8TiledMMAINS4_8MMA_AtomIJNS4_4SM904GMMA27MMA_64x16x16_F32BF16BF16_SSILNSO_5MajorE0ELSQ_0ELNSO_7ScaleInE1ELSR_1EEEEEENS4_6LayoutINS5_IJNSA_ILi2EEESB_SB_EEENS5_IJSB_NSA_ILi0EEESX_EEEEENS5_IJNS4_10UnderscoreES10_S10_EEEEENS4_13SM90_TMA_LOADENS4_14ComposedLayoutINS4_7SwizzleILi2ELi4ELi3EEENS4_18smem_ptr_flag_bitsILi16EEENSU_INS5_IJNSA_ILi8EEESH_EEENS5_IJSH_SB_EEEEEEEvNS4_8identityES13_S1D_vS1E_EENS_8epilogue10collective6detail29Sm90TmaWarpSpecializedAdapterINS1H_15DefaultEpilogueISJ_SK_SK_NS1G_6thread17LinearCombinationISJ_Li1EffLNS1L_9ScaleType4KindE0ELNS_15FloatRoundStyleE2ESJ_EENS1_15EpilogueDefaultEEEEEvvEEEEvNT_6ParamsE)
        /*0008*/ 	.word	0x000000a8


	//----- nvinfo : EIATTR_FRAME_SIZE
	.align		4
.L_15:
        /*000c*/ 	.byte	0x04, 0x11
        /*000e*/ 	.short	(.L_17 - .L_16)
	.align		4
.L_16:
        /*0010*/ 	.word	index@(_ZN7cutlass13device_kernelINS_4gemm6kernel13GemmUniversalIN4cute5tupleIJiiiiEEENS1_10collective13CollectiveMmaINS1_34MainloopSm90TmaGmmaWarpSpecializedILi17ENS5_IJNS4_1CILi1EEESB_SB_EEENS1_35KernelTmaWarpSpecializedCooperativeEEENS5_IJNSA_ILi192EEENSA_ILi16EEENSA_ILi32EEEEEENS_10bfloat16_tENS5_IJlSB_lEEESJ_SK_NS4_8TiledMMAINS4_8MMA_AtomIJNS4_4SM904GMMA27MMA_64x16x16_F32BF16BF16_SSILNSO_5MajorE0ELSQ_0ELNSO_7ScaleInE1ELSR_1EEEEEENS4_6LayoutINS5_IJNSA_ILi2EEESB_SB_EEENS5_IJSB_NSA_ILi0EEESX_EEEEENS5_IJNS4_10UnderscoreES10_S10_EEEEENS4_13SM90_TMA_LOADENS4_14ComposedLayoutINS4_7SwizzleILi2ELi4ELi3EEENS4_18smem_ptr_flag_bitsILi16EEENSU_INS5_IJNSA_ILi8EEESH_EEENS5_IJSH_SB_EEEEEEEvNS4_8identityES13_S1D_vS1E_EENS_8epilogue10collective6detail29Sm90TmaWarpSpecializedAdapterINS1H_15DefaultEpilogueISJ_SK_SK_NS1G_6thread17LinearCombinationISJ_Li1EffLNS1L_9ScaleType4KindE0ELNS_15FloatRoundStyleE2ESJ_EENS1_15EpilogueDefaultEEEEEvvEEEEvNT_6ParamsE)
        /*0014*/ 	.word	0x00000000


	//----- nvinfo : EIATTR_MIN_STACK_SIZE
	.align		4
.L_17:
        /*0018*/ 	.byte	0x04, 0x12
        /*001a*/ 	.short	(.L_19 - .L_18)
	.align		4
.L_18:
        /*001c*/ 	.word	index@(_ZN7cutlass13device_kernelINS_4gemm6kernel13GemmUniversalIN4cute5tupleIJiiiiEEENS1_10collective13CollectiveMmaINS1_34MainloopSm90TmaGmmaWarpSpecializedILi17ENS5_IJNS4_1CILi1EEESB_SB_EEENS1_35KernelTmaWarpSpecializedCooperativeEEENS5_IJNSA_ILi192EEENSA_ILi16EEENSA_ILi32EEEEEENS_10bfloat16_tENS5_IJlSB_lEEESJ_SK_NS4_8TiledMMAINS4_8MMA_AtomIJNS4_4SM904GMMA27MMA_64x16x16_F32BF16BF16_SSILNSO_5MajorE0ELSQ_0ELNSO_7ScaleInE1ELSR_1EEEEEENS4_6LayoutINS5_IJNSA_ILi2EEESB_SB_EEENS5_IJSB_NSA_ILi0EEESX_EEEEENS5_IJNS4_10UnderscoreES10_S10_EEEEENS4_13SM90_TMA_LOADENS4_14ComposedLayoutINS4_7SwizzleILi2ELi4ELi3EEENS4_18smem_ptr_flag_bitsILi16EEENSU_INS5_IJNSA_ILi8EEESH_EEENS5_IJSH_SB_EEEEEEEvNS4_8identityES13_S1D_vS1E_EENS_8epilogue10collective6detail29Sm90TmaWarpSpecializedAdapterINS1H_15DefaultEpilogueISJ_SK_SK_NS1G_6thread17LinearCombinationISJ_Li1EffLNS1L_9ScaleType4KindE0ELNS_15FloatRoundStyleE2ESJ_EENS1_15EpilogueDefaultEEEEEvvEEEEvNT_6ParamsE)
        /*0020*/ 	.word	0x00000000
.L_19:


//--------------------- .nv.compat                --------------------------
	.section	.nv.compat,"",@"SHT_CUDA_COMPAT_INFO"
	.align	4
        /*0000*/ 	.byte	0x02, 0x09, 0x01, 0x00, 0x02, 0x02, 0x04, 0x00, 0x02, 0x05, 0x05, 0x00, 0x03, 0x07, 0x01, 0x01
        /*0010*/ 	.byte	0x02, 0x03, 0x01, 0x00, 0x02, 0x06, 0x01, 0x00, 0x04, 0x0b, 0x08, 0x00, 0x00, 0x00, 0x00, 0x00
        /*0020*/ 	.byte	0x00, 0x00, 0x00, 0x00


//--------------------- .nv.info._ZN7cutlass13device_kernelINS_4gemm6kernel13GemmUniversalIN4cute5tupleIJiiiiEEENS1_10collective13CollectiveMmaINS1_34MainloopSm90TmaGmmaWarpSpecializedILi17ENS5_IJNS4_1CILi1EEESB_SB_EEENS1_35KernelTmaWarpSpecializedCooperativeEEENS5_IJNSA_ILi192EEENSA_ILi16EEENSA_ILi32EEEEEENS_10bfloat16_tENS5_IJlSB_lEEESJ_SK_NS4_8TiledMMAINS4_8MMA_AtomIJNS4_4SM904GMMA27MMA_64x16x16_F32BF16BF16_SSILNSO_5MajorE0ELSQ_0ELNSO_7ScaleInE1ELSR_1EEEEEENS4_6LayoutINS5_IJNSA_ILi2EEESB_SB_EEENS5_IJSB_NSA_ILi0EEESX_EEEEENS5_IJNS4_10UnderscoreES10_S10_EEEEENS4_13SM90_TMA_LOADENS4_14ComposedLayoutINS4_7SwizzleILi2ELi4ELi3EEENS4_18smem_ptr_flag_bitsILi16EEENSU_INS5_IJNSA_ILi8EEESH_EEENS5_IJSH_SB_EEEEEEEvNS4_8identityES13_S1D_vS1E_EENS_8epilogue10collective6detail29Sm90TmaWarpSpecializedAdapterINS1H_15DefaultEpilogueISJ_SK_SK_NS1G_6thread17LinearCombinationISJ_Li1EffLNS1L_9ScaleType4KindE0ELNS_15FloatRoundStyleE2ESJ_EENS1_15EpilogueDefaultEEEEEvvEEEEvNT_6ParamsE --------------------------
	.section	.nv.info._ZN7cutlass13device_kernelINS_4gemm6kernel13GemmUniversalIN4cute5tupleIJiiiiEEENS1_10collective13CollectiveMmaINS1_34MainloopSm90TmaGmmaWarpSpecializedILi17ENS5_IJNS4_1CILi1EEESB_SB_EEENS1_35KernelTmaWarpSpecializedCooperativeEEENS5_IJNSA_ILi192EEENSA_ILi16EEENSA_ILi32EEEEEENS_10bfloat16_tENS5_IJlSB_lEEESJ_SK_NS4_8TiledMMAINS4_8MMA_AtomIJNS4_4SM904GMMA27MMA_64x16x16_F32BF16BF16_SSILNSO_5MajorE0ELSQ_0ELNSO_7ScaleInE1ELSR_1EEEEEENS4_6LayoutINS5_IJNSA_ILi2EEESB_SB_EEENS5_IJSB_NSA_ILi0EEESX_EEEEENS5_IJNS4_10UnderscoreES10_S10_EEEEENS4_13SM90_TMA_LOADENS4_14ComposedLayoutINS4_7SwizzleILi2ELi4ELi3EEENS4_18smem_ptr_flag_bitsILi16EEENSU_INS5_IJNSA_ILi8EEESH_EEENS5_IJSH_SB_EEEEEEEvNS4_8identityES13_S1D_vS1E_EENS_8epilogue10collective6detail29Sm90TmaWarpSpecializedAdapterINS1H_15DefaultEpilogueISJ_SK_SK_NS1G_6thread17LinearCombinationISJ_Li1EffLNS1L_9ScaleType4KindE0ELNS_15FloatRoundStyleE2ESJ_EENS1_15EpilogueDefaultEEEEEvvEEEEvNT_6ParamsE,"",@"SHT_CUDA_INFO"
	.sectionflags	@""
	.align	4


	//----- nvinfo : EIATTR_CUDA_API_VERSION
	.align		4
        /*0000*/ 	.byte	0x04, 0x37
        /*0002*/ 	.short	(.L_21 - .L_20)
.L_20:
        /*0004*/ 	.word	0x00000082


	//----- nvinfo : EIATTR_KPARAM_INFO
	.align		4
.L_21:
        /*0008*/ 	.byte	0x04, 0x17
        /*000a*/ 	.short	(.L_23 - .L_22)
.L_22:
        /*000c*/ 	.word	0x00000000
        /*0010*/ 	.short	0x0000
        /*0012*/ 	.short	0x0070
        /*0014*/ 	.byte	0x00, 0xf0, 0x01, 0x10


	//----- nvinfo : EIATTR_SPARSE_MMA_MASK
	.align		4
.L_23:
        /*0018*/ 	.byte	0x03, 0x50
        /*001a*/ 	.short	0x0000


	//----- nvinfo : EIATTR_MAXREG_COUNT
	.align		4
        /*001c*/ 	.byte	0x03, 0x1b
        /*001e*/ 	.short	0x00a8


	//----- nvinfo : EIATTR_NUM_BARRIERS
	.align		4
        /*0020*/ 	.byte	0x02, 0x4c
        /*0022*/ 	.byte	0x01
	.zero		1


	//----- nvinfo : EIATTR_EXTERNS
	.align		4
        /*0024*/ 	.byte	0x04, 0x0f
        /*0026*/ 	.short	(.L_25 - .L_24)


	//   ....[0]....
	.align		4
.L_24:
        /*0028*/ 	.word	index@(__assertfail)


	//----- nvinfo : EIATTR_MERCURY_ISA_VERSION
	.align		4
.L_25:
        /*002c*/ 	.byte	0x03, 0x5f
        /*002e*/ 	.short	0x0101


	//----- nvinfo : EIATTR_INT_WARP_WIDE_INSTR_OFFSETS
	.align		4
        /*0030*/ 	.byte	0x04, 0x31
        /*0032*/ 	.short	(.L_27 - .L_26)


	//   ....[0]....
.L_26:
        /*0034*/ 	.word	0x000005a0


	//   ....[1]....
        /*0038*/ 	.word	0x000005b0


	//   ....[2]....
        /*003c*/ 	.word	0x000006a0


	//----- nvinfo : EIATTR_COOP_GROUP_MASK_REGIDS
	.align		4
.L_27:
        /*0040*/ 	.byte	0x04, 0x29
        /*0042*/ 	.short	(.L_29 - .L_28)


	//   ....[0]....
.L_28:
        /*0044*/ 	.word	0xffffffff


	//   ....[1]....
        /*0048*/ 	.word	0xffffffff


	//   ....[2]....
        /*004c*/ 	.word	0xffffffff


	//   ....[3]....
        /*0050*/ 	.word	0xffffffff


	//   ....[4]....
        /*0054*/ 	.word	0xffffffff


	//----- nvinfo : EIATTR_COOP_GROUP_INSTR_OFFSETS
	.align		4
.L_29:
        /*0058*/ 	.byte	0x04, 0x28
        /*005a*/ 	.short	(.L_31 - .L_30)


	//   ....[0]....
.L_30:
        /*005c*/ 	.word	0x00000060


	//   ....[1]....
        /*0060*/ 	.word	0x00000070


	//   ....[2]....
        /*0064*/ 	.word	0x00000130


	//   ....[3]....
        /*0068*/ 	.word	0x00000490


	//   ....[4]....
        /*006c*/ 	.word	0x00001170


	//----- nvinfo : EIATTR_REG_RECONFIG
	.align		4
.L_31:
        /*0070*/ 	.byte	0x01, 0x54
	.zero		2


	//----- nvinfo : EIATTR_SYSCALL_OFFSETS
	.align		4
        /*0074*/ 	.byte	0x04, 0x46
        /*0076*/ 	.short	(.L_33 - .L_32)


	//   ....[0]....
.L_32:
        /*0078*/ 	.word	0x00001340


	//----- nvinfo : EIATTR_MBARRIER_INSTR_OFFSETS
	.align		4
.L_33:
        /*007c*/ 	.byte	0x04, 0x39
        /*007e*/ 	.short	(.L_35 - .L_34)


	//   ....[0]....
.L_34:
        /*0080*/ 	.word	0x00000250
        /*0084*/ 	.word	0x000000ff
        /*0088*/ 	.word	0x00000000
        /*008c*/ 	.short	0x0100
        /*008e*/ 	.byte	0x08
	.zero		1


	//   ....[1]....
        /*0090*/ 	.word	0x00000260
        /*0094*/ 	.word	0x000000ff
        /*0098*/ 	.word	0x00000088
        /*009c*/ 	.short	0x0100
        /*009e*/ 	.byte	0x08
	.zero		1


	//   ....[2]....
        /*00a0*/ 	.word	0x00000270
        /*00a4*/ 	.word	0x000000ff
        /*00a8*/ 	.word	0x00000008
        /*00ac*/ 	.short	0x0100
        /*00ae*/ 	.byte	0x08
	.zero		1


	//   ....[3]....
        /*00b0*/ 	.word	0x00000280
        /*00b4*/ 	.word	0x000000ff
        /*00b8*/ 	.word	0x00000090
        /*00bc*/ 	.short	0x0100
        /*00be*/ 	.byte	0x08
	.zero		1


	//   ....[4]....
        /*00c0*/ 	.word	0x00000290
        /*00c4*/ 	.word	0x000000ff
        /*00c8*/ 	.word	0x00000010
        /*00cc*/ 	.short	0x0100
        /*00ce*/ 	.byte	0x08
	.zero		1


	//   ....[5]....
        /*00d0*/ 	.word	0x000002a0
        /*00d4*/ 	.word	0x000000ff
        /*00d8*/ 	.word	0x00000098
        /*00dc*/ 	.short	0x0100
        /*00de*/ 	.byte	0x08
	.zero		1


	//   ....[6]....
        /*00e0*/ 	.word	0x000002b0
        /*00e4*/ 	.word	0x000000ff
        /*00e8*/ 	.word	0x00000018
        /*00ec*/ 	.short	0x0100
        /*00ee*/ 	.byte	0x08
	.zero		1


	//   ....[7]....
        /*00f0*/ 	.word	0x000002c0
        /*00f4*/ 	.word	0x000000ff
        /*00f8*/ 	.word	0x000000a0
        /*00fc*/ 	.short	0x0100
        /*00fe*/ 	.byte	0x08
	.zero		1


	//   ....[8]....
        /*0100*/ 	.word	0x000002d0
        /*0104*/ 	.word	0x000000ff
        /*0108*/ 	.word	0x00000020
        /*010c*/ 	.short	0x0100
        /*010e*/ 	.byte	0x08
	.zero		1


	//   ....[9]....
        /*0110*/ 	.word	0x000002e0
        /*0114*/ 	.word	0x000000ff
        /*0118*/ 	.word	0x000000a8
        /*011c*/ 	.short	0x0100
        /*011e*/ 	.byte	0x08
	.zero		1


	//   ....[10]....
        /*0120*/ 	.word	0x000002f0
        /*0124*/ 	.word	0x000000ff
        /*0128*/ 	.word	0x00000028
        /*012c*/ 	.short	0x0100
        /*012e*/ 	.byte	0x08
	.zero		1


	//   ....[11]....
        /*0130*/ 	.word	0x00000300
        /*0134*/ 	.word	0x000000ff
        /*0138*/ 	.word	0x000000b0
        /*013c*/ 	.short	0x0100
        /*013e*/ 	.byte	0x08
	.zero		1


	//   ....[12]....
        /*0140*/ 	.word	0x00000310
        /*0144*/ 	.word	0x000000ff
        /*0148*/ 	.word	0x00000030
        /*014c*/ 	.short	0x0100
        /*014e*/ 	.byte	0x08
	.zero		1


	//   ....[13]....
        /*0150*/ 	.word	0x00000320
        /*0154*/ 	.word	0x000000ff
        /*0158*/ 	.word	0x000000b8
        /*015c*/ 	.short	0x0100
        /*015e*/ 	.byte	0x08
	.zero		1


	//   ....[14]....
        /*0160*/ 	.word	0x00000330
        /*0164*/ 	.word	0x000000ff
        /*0168*/ 	.word	0x00000038
        /*016c*/ 	.short	0x0100
        /*016e*/ 	.byte	0x08
	.zero		1


	//   ....[15]....
        /*0170*/ 	.word	0x00000340
        /*0174*/ 	.word	0x000000ff
        /*0178*/ 	.word	0x000000c0
        /*017c*/ 	.short	0x0100
        /*017e*/ 	.byte	0x08
	.zero		1


	//   ....[16]....
        /*0180*/ 	.word	0x00000350
        /*0184*/ 	.word	0x000000ff
        /*0188*/ 	.word	0x00000040
        /*018c*/ 	.short	0x0100
        /*018e*/ 	.byte	0x08
	.zero		1


	//   ....[17]....
        /*0190*/ 	.word	0x00000360
        /*0194*/ 	.word	0x000000ff
        /*0198*/ 	.word	0x000000c8
        /*019c*/ 	.short	0x0100
        /*019e*/ 	.byte	0x08
	.zero		1


	//   ....[18]....
        /*01a0*/ 	.word	0x00000370
        /*01a4*/ 	.word	0x000000ff
        /*01a8*/ 	.word	0x00000048
        /*01ac*/ 	.short	0x0100
        /*01ae*/ 	.byte	0x08
	.zero		1


	//   ....[19]....
        /*01b0*/ 	.word	0x00000380
        /*01b4*/ 	.word	0x000000ff
        /*01b8*/ 	.word	0x000000d0
        /*01bc*/ 	.short	0x0100
        /*01be*/ 	.byte	0x08
	.zero		1


	//   ....[20]....
        /*01c0*/ 	.word	0x00000390
        /*01c4*/ 	.word	0x000000ff
        /*01c8*/ 	.word	0x00000050
        /*01cc*/ 	.short	0x0100
        /*01ce*/ 	.byte	0x08
	.zero		1


	//   ....[21]....
        /*01d0*/ 	.word	0x000003a0
        /*01d4*/ 	.word	0x000000ff
        /*01d8*/ 	.word	0x000000d8
        /*01dc*/ 	.short	0x0100
        /*01de*/ 	.byte	0x08
	.zero		1


	//   ....[22]....
        /*01e0*/ 	.word	0x000003b0
        /*01e4*/ 	.word	0x000000ff
        /*01e8*/ 	.word	0x00000058
        /*01ec*/ 	.short	0x0100
        /*01ee*/ 	.byte	0x08
	.zero		1


	//   ....[23]....
        /*01f0*/ 	.word	0x000003c0
        /*01f4*/ 	.word	0x000000ff
        /*01f8*/ 	.word	0x000000e0
        /*01fc*/ 	.short	0x0100
        /*01fe*/ 	.byte	0x08
	.zero		1


	//   ....[24]....
        /*0200*/ 	.word	0x000003d0
        /*0204*/ 	.word	0x000000ff
        /*0208*/ 	.word	0x00000060
        /*020c*/ 	.short	0x0100
        /*020e*/ 	.byte	0x08
	.zero		1


	//   ....[25]....
        /*0210*/ 	.word	0x000003e0
        /*0214*/ 	.word	0x000000ff
        /*0218*/ 	.word	0x000000e8
        /*021c*/ 	.short	0x0100
        /*021e*/ 	.byte	0x08
	.zero		1


	//   ....[26]....
        /*0220*/ 	.word	0x000003f0
        /*0224*/ 	.word	0x000000ff
        /*0228*/ 	.word	0x00000068
        /*022c*/ 	.short	0x0100
        /*022e*/ 	.byte	0x08
	.zero		1


	//   ....[27]....
        /*0230*/ 	.word	0x00000400
        /*0234*/ 	.word	0x000000ff
        /*0238*/ 	.word	0x000000f0
        /*023c*/ 	.short	0x0100
        /*023e*/ 	.byte	0x08
	.zero		1


	//   ....[28]....
        /*0240*/ 	.word	0x00000410
        /*0244*/ 	.word	0x000000ff
        /*0248*/ 	.word	0x00000070
        /*024c*/ 	.short	0x0100
        /*024e*/ 	.byte	0x08
	.zero		1


	//   ....[29]....
        /*0250*/ 	.word	0x00000420
        /*0254*/ 	.word	0x000000ff
        /*0258*/ 	.word	0x000000f8
        /*025c*/ 	.short	0x0100
        /*025e*/ 	.byte	0x08
	.zero		1


	//   ....[30]....
        /*0260*/ 	.word	0x00000430
        /*0264*/ 	.word	0x000000ff
        /*0268*/ 	.word	0x00000078
        /*026c*/ 	.short	0x0100
        /*026e*/ 	.byte	0x08
	.zero		1


	//   ....[31]....
        /*0270*/ 	.word	0x00000440
        /*0274*/ 	.word	0x000000ff
        /*0278*/ 	.word	0x00000100
        /*027c*/ 	.short	0x0100
        /*027e*/ 	.byte	0x08
	.zero		1


	//   ....[32]....
        /*0280*/ 	.word	0x00000450
        /*0284*/ 	.word	0x000000ff
        /*0288*/ 	.word	0x00000080
        /*028c*/ 	.short	0x0100
        /*028e*/ 	.byte	0x08
	.zero		1


	//   ....[33]....
        /*0290*/ 	.word	0x00000460
        /*0294*/ 	.word	0x000000ff
        /*0298*/ 	.word	0x00000108
        /*029c*/ 	.short	0x0100
        /*029e*/ 	.byte	0x08
	.zero		1


	//   ....[34]....
        /*02a0*/ 	.word	0x00000710
        /*02a4*/ 	.word	0x000000ff
        /*02a8*/ 	.word	0x00000120
        /*02ac*/ 	.short	0x0100
        /*02ae*/ 	.byte	0x06
	.zero		1


	//   ....[35]....
        /*02b0*/ 	.word	0x00000770
        /*02b4*/ 	.word	0x000000ff
        /*02b8*/ 	.word	0x00000128
        /*02bc*/ 	.short	0x0100
        /*02be*/ 	.byte	0x06
	.zero		1


	//   ....[36]....
        /*02c0*/ 	.word	0x000013c0
        /*02c4*/ 	.word	0x00000003
        /*02c8*/ 	.word	0x00000000
        /*02cc*/ 	.short	0x010a
        /*02ce*/ 	.byte	0x3f
	.zero		1


	//   ....[37]....
        /*02d0*/ 	.word	0x00001400
        /*02d4*/ 	.word	0x00000003
        /*02d8*/ 	.word	0x00000000
        /*02dc*/ 	.short	0x010a
        /*02de*/ 	.byte	0x3f
	.zero		1


	//   ....[38]....
        /*02e0*/ 	.word	0x00001770
        /*02e4*/ 	.word	0x000000ff
        /*02e8*/ 	.word	0x00000000
        /*02ec*/ 	.short	0x010a
        /*02ee*/ 	.byte	0x07
	.zero		1


	//   ....[39]....
        /*02f0*/ 	.word	0x000017b0
        /*02f4*/ 	.word	0x000000ff
        /*02f8*/ 	.word	0x00000000
        /*02fc*/ 	.short	0x010a
        /*02fe*/ 	.byte	0x07
	.zero		1


	//   ....[40]....
        /*0300*/ 	.word	0x000019f0
        /*0304*/ 	.word	0x000000ff
        /*0308*/ 	.word	0x00000000
        /*030c*/ 	.short	0x0101
        /*030e*/ 	.byte	0x07
	.zero		1


	//   ....[41]....
        /*0310*/ 	.word	0x00001bf0
        /*0314*/ 	.word	0x000000ff
        /*0318*/ 	.word	0x00000000
        /*031c*/ 	.short	0x0101
        /*031e*/ 	.byte	0x06
	.zero		1


	//   ....[42]....
        /*0320*/ 	.word	0x000044e0
        /*0324*/ 	.word	0x0000000f
        /*0328*/ 	.word	0x00000088
        /*032c*/ 	.short	0x010a
        /*032e*/ 	.byte	0x3f
	.zero		1


	//   ....[43]....
        /*0330*/ 	.word	0x00004870
        /*0334*/ 	.word	0x00000003
        /*0338*/ 	.word	0x00000128
        /*033c*/ 	.short	0x0101
        /*033e*/ 	.byte	0x3f
	.zero		1


	//   ....[44]....
        /*0340*/ 	.word	0x00004fa0
        /*0344*/ 	.word	0x00000007
        /*0348*/ 	.word	0x00000000
        /*034c*/ 	.short	0x010a
        /*034e*/ 	.byte	0x3f
	.zero		1


	//   ....[45]....
        /*0350*/ 	.word	0x00005020
        /*0354*/ 	.word	0x00000008
        /*0358*/ 	.word	0x00000000
        /*035c*/ 	.short	0x010a
        /*035e*/ 	.byte	0x3f
	.zero		1


	//   ....[46]....
        /*0360*/ 	.word	0x000050b0
        /*0364*/ 	.word	0x00000009
        /*0368*/ 	.word	0x00000000
        /*036c*/ 	.short	0x010a
        /*036e*/ 	.byte	0x3f
	.zero		1


	//   ....[47]....
        /*0370*/ 	.word	0x00005140
        /*0374*/ 	.word	0x00000008
        /*0378*/ 	.word	0x00000000
        /*037c*/ 	.short	0x010a
        /*037e*/ 	.byte	0x3f
	.zero		1


	//   ....[48]....
        /*0380*/ 	.word	0x000051d0
        /*0384*/ 	.word	0x00000009
        /*0388*/ 	.word	0x00000000
        /*038c*/ 	.short	0x010a
        /*038e*/ 	.byte	0x3f
	.zero		1


	//   ....[49]....
        /*0390*/ 	.word	0x00005260
        /*0394*/ 	.word	0x00000008
        /*0398*/ 	.word	0x00000000
        /*039c*/ 	.short	0x010a
        /*039e*/ 	.byte	0x3f
	.zero		1


	//   ....[50]....
        /*03a0*/ 	.word	0x000052f0
        /*03a4*/ 	.word	0x00000009
        /*03a8*/ 	.word	0x00000000
        /*03ac*/ 	.short	0x010a
        /*03ae*/ 	.byte	0x3f
	.zero		1


	//   ....[51]....
        /*03b0*/ 	.word	0x00005380
        /*03b4*/ 	.word	0x00000008
        /*03b8*/ 	.word	0x00000000
        /*03bc*/ 	.short	0x010a
        /*03be*/ 	.byte	0x3f
	.zero		1


	//   ....[52]....
        /*03c0*/ 	.word	0x00005410
        /*03c4*/ 	.word	0x00000009
        /*03c8*/ 	.word	0x00000000
        /*03cc*/ 	.short	0x010a
        /*03ce*/ 	.byte	0x3f
	.zero		1


	//   ....[53]....
        /*03d0*/ 	.word	0x000054a0
        /*03d4*/ 	.word	0x00000008
        /*03d8*/ 	.word	0x00000000
        /*03dc*/ 	.short	0x010a
        /*03de*/ 	.byte	0x3f
	.zero		1


	//   ....[54]....
        /*03e0*/ 	.word	0x00005530
        /*03e4*/ 	.word	0x00000009
        /*03e8*/ 	.word	0x00000000
        /*03ec*/ 	.short	0x010a
        /*03ee*/ 	.byte	0x3f
	.zero		1


	//   ....[55]....
        /*03f0*/ 	.word	0x000055c0
        /*03f4*/ 	.word	0x00000008
        /*03f8*/ 	.word	0x00000000
        /*03fc*/ 	.short	0x010a
        /*03fe*/ 	.byte	0x3f
	.zero		1


	//   ....[56]....
        /*0400*/ 	.word	0x00005650
        /*0404*/ 	.word	0x00000009
        /*0408*/ 	.word	0x00000000
        /*040c*/ 	.short	0x010a
        /*040e*/ 	.byte	0x3f
	.zero		1


	//   ....[57]....
        /*0410*/ 	.word	0x000056e0
        /*0414*/ 	.word	0x00000008
        /*0418*/ 	.word	0x00000000
        /*041c*/ 	.short	0x010a
        /*041e*/ 	.byte	0x3f
	.zero		1


	//   ....[58]....
        /*0420*/ 	.word	0x00005770
        /*0424*/ 	.word	0x00000009
        /*0428*/ 	.word	0x00000000
        /*042c*/ 	.short	0x010a
        /*042e*/ 	.byte	0x3f
	.zero		1


	//   ....[59]....
        /*0430*/ 	.word	0x00005800
        /*0434*/ 	.word	0x00000006
        /*0438*/ 	.word	0x00000000
        /*043c*/ 	.short	0x010a
        /*043e*/ 	.byte	0x3f
	.zero		1


	//   ....[60]....
        /*0440*/ 	.word	0x00005890
        /*0444*/ 	.word	0x00000003
        /*0448*/ 	.word	0x00000000
        /*044c*/ 	.short	0x010a
        /*044e*/ 	.byte	0x3f
	.zero		1


	//   ....[61]....
        /*0450*/ 	.word	0x000058f0
        /*0454*/ 	.word	0x00000003
        /*0458*/ 	.word	0x00000000
        /*045c*/ 	.short	0x010a
        /*045e*/ 	.byte	0x3f
	.zero		1


	//   ....[62]....
        /*0460*/ 	.word	0x00005950
        /*0464*/ 	.word	0x00000004
        /*0468*/ 	.word	0x00000000
        /*046c*/ 	.short	0x010a
        /*046e*/ 	.byte	0x3f
	.zero		1


	//   ....[63]....
        /*0470*/ 	.word	0x00005a20
        /*0474*/ 	.word	0x0000000f
        /*0478*/ 	.word	0x00000088
        /*047c*/ 	.short	0x010a
        /*047e*/ 	.byte	0x3f
	.zero		1


	//   ....[64]....
        /*0480*/ 	.word	0x00005af0
        /*0484*/ 	.word	0x00000007
        /*0488*/ 	.word	0x00000000
        /*048c*/ 	.short	0x010a
        /*048e*/ 	.byte	0x3f
	.zero		1


	//   ....[65]....
        /*0490*/ 	.word	0x00005b40
        /*0494*/ 	.word	0x00000008
        /*0498*/ 	.word	0x00000000
        /*049c*/ 	.short	0x010a
        /*049e*/ 	.byte	0x3f
	.zero		1


	//   ....[66]....
        /*04a0*/ 	.word	0x00005b90
        /*04a4*/ 	.word	0x00000009
        /*04a8*/ 	.word	0x00000000
        /*04ac*/ 	.short	0x010a
        /*04ae*/ 	.byte	0x3f
	.zero		1


	//   ....[67]....
        /*04b0*/ 	.word	0x00005be0
        /*04b4*/ 	.word	0x00000008
        /*04b8*/ 	.word	0x00000000
        /*04bc*/ 	.short	0x010a
        /*04be*/ 	.byte	0x3f
	.zero		1


	//   ....[68]....
        /*04c0*/ 	.word	0x00005c30
        /*04c4*/ 	.word	0x00000009
        /*04c8*/ 	.word	0x00000000
        /*04cc*/ 	.short	0x010a
        /*04ce*/ 	.byte	0x3f
	.zero		1


	//   ....[69]....
        /*04d0*/ 	.word	0x00005c80
        /*04d4*/ 	.word	0x00000008
        /*04d8*/ 	.word	0x00000000
        /*04dc*/ 	.short	0x010a
        /*04de*/ 	.byte	0x3f
	.zero		1


	//   ....[70]....
        /*04e0*/ 	.word	0x00005cd0
        /*04e4*/ 	.word	0x00000009
        /*04e8*/ 	.word	0x00000000
        /*04ec*/ 	.short	0x010a
        /*04ee*/ 	.byte	0x3f
	.zero		1


	//   ....[71]....
        /*04f0*/ 	.word	0x00005d20
        /*04f4*/ 	.word	0x00000008
        /*04f8*/ 	.word	0x00000000
        /*04fc*/ 	.short	0x010a
        /*04fe*/ 	.byte	0x3f
	.zero		1


	//   ....[72]....
        /*0500*/ 	.word	0x00005d70
        /*0504*/ 	.word	0x00000009
        /*0508*/ 	.word	0x00000000
        /*050c*/ 	.short	0x010a
        /*050e*/ 	.byte	0x3f
	.zero		1


	//   ....[73]....
        /*0510*/ 	.word	0x00005dc0
        /*0514*/ 	.word	0x00000008
        /*0518*/ 	.word	0x00000000
        /*051c*/ 	.short	0x010a
        /*051e*/ 	.byte	0x3f
	.zero		1


	//   ....[74]....
        /*0520*/ 	.word	0x00005e10
        /*0524*/ 	.word	0x00000009
        /*0528*/ 	.word	0x00000000
        /*052c*/ 	.short	0x010a
        /*052e*/ 	.byte	0x3f
	.zero		1


	//   ....[75]....
        /*0530*/ 	.word	0x00005e60
        /*0534*/ 	.word	0x00000008
        /*0538*/ 	.word	0x00000000
        /*053c*/ 	.short	0x010a
        /*053e*/ 	.byte	0x3f
	.zero		1


	//   ....[76]....
        /*0540*/ 	.word	0x00005eb0
        /*0544*/ 	.word	0x00000009
        /*0548*/ 	.word	0x00000000
        /*054c*/ 	.short	0x010a
        /*054e*/ 	.byte	0x3f
	.zero		1


	//   ....[77]....
        /*0550*/ 	.word	0x00005f00
        /*0554*/ 	.word	0x00000008
        /*0558*/ 	.word	0x00000000
        /*055c*/ 	.short	0x010a
        /*055e*/ 	.byte	0x3f
	.zero		1


	//   ....[78]....
        /*0560*/ 	.word	0x00005f50
        /*0564*/ 	.word	0x00000009
        /*0568*/ 	.word	0x00000000
        /*056c*/ 	.short	0x010a
        /*056e*/ 	.byte	0x3f
	.zero		1


	//   ....[79]....
        /*0570*/ 	.word	0x00005fa0
        /*0574*/ 	.word	0x00000006
        /*0578*/ 	.word	0x00000000
        /*057c*/ 	.short	0x010a
        /*057e*/ 	.byte	0x3f
	.zero		1


	//----- nvinfo : EIATTR_NUM_MBARRIERS
	.align		4
.L_35:
        /*0580*/ 	.byte	0x03, 0x38
        /*0582*/ 	.short	0x0024


	//----- nvinfo : EIATTR_EXIT_INSTR_OFFSETS
	.align		4
        /*0584*/ 	.byte	0x04, 0x1c
        /*0586*/ 	.short	(.L_37 - .L_36)


	//   ....[0]....
.L_36:
        /*0588*/ 	.word	0x000007c0


	//   ....[1]....
        /*058c*/ 	.word	0x000010a0


	//   ....[2]....
        /*0590*/ 	.word	0x00003b30


	//   ....[3]....
        /*0594*/ 	.word	0x00004180


	//   ....[4]....
        /*0598*/ 	.word	0x000058e0


	//----- nvinfo : EIATTR_MAX_THREADS
	.align		4
.L_37:
        /*059c*/ 	.byte	0x04, 0x05
        /*059e*/ 	.short	(.L_39 - .L_38)
.L_38:
        /*05a0*/ 	.word	0x00000180
        /*05a4*/ 	.word	0x00000001
        /*05a8*/ 	.word	0x00000001


	//----- nvinfo : EIATTR_CRS_STACK_SIZE
	.align		4
.L_39:
        /*05ac*/ 	.byte	0x04, 0x1e
        /*05ae*/ 	.short	(.L_41 - .L_40)
.L_40:
        /*05b0*/ 	.word	0x00000000


	//----- nvinfo : EIATTR_CBANK_PARAM_SIZE
	.align		4
.L_41:
        /*05b4*/ 	.byte	0x03, 0x19
        /*05b6*/ 	.short	0x0470


	//----- nvinfo : EIATTR_PARAM_CBANK
	.align		4
        /*05b8*/ 	.byte	0x04, 0x0a
        /*05ba*/ 	.short	(.L_43 - .L_42)
	.align		4
.L_42:
        /*05bc*/ 	.word	index@(.nv.constant0._ZN7cutlass13device_kernelINS_4gemm6kernel13GemmUniversalIN4cute5tupleIJiiiiEEENS1_10collective13CollectiveMmaINS1_34MainloopSm90TmaGmmaWarpSpecializedILi17ENS5_IJNS4_1CILi1EEESB_SB_EEENS1_35KernelTmaWarpSpecializedCooperativeEEENS5_IJNSA_ILi192EEENSA_ILi16EEENSA_ILi32EEEEEENS_10bfloat16_tENS5_IJlSB_lEEESJ_SK_NS4_8TiledMMAINS4_8MMA_AtomIJNS4_4SM904GMMA27MMA_64x16x16_F32BF16BF16_SSILNSO_5MajorE0ELSQ_0ELNSO_7ScaleInE1ELSR_1EEEEEENS4_6LayoutINS5_IJNSA_ILi2EEESB_SB_EEENS5_IJSB_NSA_ILi0EEESX_EEEEENS5_IJNS4_10UnderscoreES10_S10_EEEEENS4_13SM90_TMA_LOADENS4_14ComposedLayoutINS4_7SwizzleILi2ELi4ELi3EEENS4_18smem_ptr_flag_bitsILi16EEENSU_INS5_IJNSA_ILi8EEESH_EEENS5_IJSH_SB_EEEEEEEvNS4_8identityES13_S1D_vS1E_EENS_8epilogue10collective6detail29Sm90TmaWarpSpecializedAdapterINS1H_15DefaultEpilogueISJ_SK_SK_NS1G_6thread17LinearCombinationISJ_Li1EffLNS1L_9ScaleType4KindE0ELNS_15FloatRoundStyleE2ESJ_EENS1_15EpilogueDefaultEEEEEvvEEEEvNT_6ParamsE)
        /*05c0*/ 	.short	0x0210
        /*05c2*/ 	.short	0x0470


	//----- nvinfo : EIATTR_SW_WAR
	.align		4
.L_43:
        /*05c4*/ 	.byte	0x04, 0x36
        /*05c6*/ 	.short	(.L_45 - .L_44)
.L_44:
        /*05c8*/ 	.word	0x00000008
.L_45:


//--------------------- .nv.callgraph             --------------------------
	.section	.nv.callgraph,"",@"SHT_CUDA_CALLGRAPH"
	.align	4
	.sectionentsize	8
	.align		4
        /*0000*/ 	.word	0x00000000
	.align		4
        /*0004*/ 	.word	0xffffffff
	.align		4
        /*0008*/ 	.word	index@(_ZN7cutlass13device_kernelINS_4gemm6kernel13GemmUniversalIN4cute5tupleIJiiiiEEENS1_10collective13CollectiveMmaINS1_34MainloopSm90TmaGmmaWarpSpecializedILi17ENS5_IJNS4_1CILi1EEESB_SB_EEENS1_35KernelTmaWarpSpecializedCooperativeEEENS5_IJNSA_ILi192EEENSA_ILi16EEENSA_ILi32EEEEEENS_10bfloat16_tENS5_IJlSB_lEEESJ_SK_NS4_8TiledMMAINS4_8MMA_AtomIJNS4_4SM904GMMA27MMA_64x16x16_F32BF16BF16_SSILNSO_5MajorE0ELSQ_0ELNSO_7ScaleInE1ELSR_1EEEEEENS4_6LayoutINS5_IJNSA_ILi2EEESB_SB_EEENS5_IJSB_NSA_ILi0EEESX_EEEEENS5_IJNS4_10UnderscoreES10_S10_EEEEENS4_13SM90_TMA_LOADENS4_14ComposedLayoutINS4_7SwizzleILi2ELi4ELi3EEENS4_18smem_ptr_flag_bitsILi16EEENSU_INS5_IJNSA_ILi8EEESH_EEENS5_IJSH_SB_EEEEEEEvNS4_8identityES13_S1D_vS1E_EENS_8epilogue10collective6detail29Sm90TmaWarpSpecializedAdapterINS1H_15DefaultEpilogueISJ_SK_SK_NS1G_6thread17LinearCombinationISJ_Li1EffLNS1L_9ScaleType4KindE0ELNS_15FloatRoundStyleE2ESJ_EENS1_15EpilogueDefaultEEEEEvvEEEEvNT_6ParamsE)
	.align		4
        /*000c*/ 	.word	index@(__assertfail)
	.align		4
        /*0010*/ 	.word	0x00000000
	.align		4
        /*0014*/ 	.word	0xfffffffe
	.align		4
        /*0018*/ 	.word	0x00000000
	.align		4
        /*001c*/ 	.word	0xfffffffd
	.align		4
        /*0020*/ 	.word	0x00000000
	.align		4
        /*0024*/ 	.word	0xfffffffc


//--------------------- .nv.constant4             --------------------------
	.section	.nv.constant4,"a",@progbits
	.align	8
	.align		8
.nv.constant4:
        /*0000*/ 	.dword	__assertfail
	.align		8
        /*0008*/ 	.dword	__unnamed_1
	.align		8
        /*0010*/ 	.dword	_ZN39_INTERNAL_0e778f41_4_k_cu_9e07ea58_77914cuda3std3__45__cpo5beginE
	.align		8
        /*0018*/ 	.dword	_ZN39_INTERNAL_0e778f41_4_k_cu_9e07ea58_77914cuda3std3__45__cpo3endE
	.align		8
        /*0020*/ 	.dword	_ZN39_INTERNAL_0e778f41_4_k_cu_9e07ea58_77914cuda3std3__45__cpo6cbeginE
	.align		8
        /*0028*/ 	.dword	_ZN39_INTERNAL_0e778f41_4_k_cu_9e07ea58_77914cuda3std3__45__cpo4cendE
	.align		8
        /*0030*/ 	.dword	_ZN39_INTERNAL_0e778f41_4_k_cu_9e07ea58_77914cuda3std3__441_GLOBAL__N__0e778f41_4_k_cu_9e07ea58_77916ignoreE
	.align		8
        /*0038*/ 	.dword	_ZN39_INTERNAL_0e778f41_4_k_cu_9e07ea58_77914cuda3std3__419piecewise_constructE
	.align		8
        /*0040*/ 	.dword	_ZN39_INTERNAL_0e778f41_4_k_cu_9e07ea58_77914cuda3std3__48in_placeE
	.align		8
        /*0048*/ 	.dword	_ZN39_INTERNAL_0e778f41_4_k_cu_9e07ea58_77914cuda3std6ranges3__45__cpo4swapE
	.align		8
        /*0050*/ 	.dword	_ZN39_INTERNAL_0e778f41_4_k_cu_9e07ea58_77914cuda3std6ranges3__45__cpo9iter_moveE
	.align		8
        /*0058*/ 	.dword	_ZN39_INTERNAL_0e778f41_4_k_cu_9e07ea58_77914cute7productE
	.align		8
        /*0060*/ 	.dword	_ZN39_INTERNAL_0e778f41_4_k_cu_9e07ea58_77914cute1_E
	.align		8
        /*0068*/ 	.dword	$str$22
	.align		8
        /*0070*/ 	.dword	$str$23


//--------------------- .text._ZN7cutlass13device_kernelINS_4gemm6kernel13GemmUniversalIN4cute5tupleIJiiiiEEENS1_10collective13CollectiveMmaINS1_34MainloopSm90TmaGmmaWarpSpecializedILi17ENS5_IJNS4_1CILi1EEESB_SB_EEENS1_35KernelTmaWarpSpecializedCooperativeEEENS5_IJNSA_ILi192EEENSA_ILi16EEENSA_ILi32EEEEEENS_10bfloat16_tENS5_IJlSB_lEEESJ_SK_NS4_8TiledMMAINS4_8MMA_AtomIJNS4_4SM904GMMA27MMA_64x16x16_F32BF16BF16_SSILNSO_5MajorE0ELSQ_0ELNSO_7ScaleInE1ELSR_1EEEEEENS4_6LayoutINS5_IJNSA_ILi2EEESB_SB_EEENS5_IJSB_NSA_ILi0EEESX_EEEEENS5_IJNS4_10UnderscoreES10_S10_EEEEENS4_13SM90_TMA_LOADENS4_14ComposedLayoutINS4_7SwizzleILi2ELi4ELi3EEENS4_18smem_ptr_flag_bitsILi16EEENSU_INS5_IJNSA_ILi8EEESH_EEENS5_IJSH_SB_EEEEEEEvNS4_8identityES13_S1D_vS1E_EENS_8epilogue10collective6detail29Sm90TmaWarpSpecializedAdapterINS1H_15DefaultEpilogueISJ_SK_SK_NS1G_6thread17LinearCombinationISJ_Li1EffLNS1L_9ScaleType4KindE0ELNS_15FloatRoundStyleE2ESJ_EENS1_15EpilogueDefaultEEEEEvvEEEEvNT_6ParamsE --------------------------
	.section	.text._ZN7cutlass13device_kernelINS_4gemm6kernel13GemmUniversalIN4cute5tupleIJiiiiEEENS1_10collective13CollectiveMmaINS1_34MainloopSm90TmaGmmaWarpSpecializedILi17ENS5_IJNS4_1CILi1EEESB_SB_EEENS1_35KernelTmaWarpSpecializedCooperativeEEENS5_IJNSA_ILi192EEENSA_ILi16EEENSA_ILi32EEEEEENS_10bfloat16_tENS5_IJlSB_lEEESJ_SK_NS4_8TiledMMAINS4_8MMA_AtomIJNS4_4SM904GMMA27MMA_64x16x16_F32BF16BF16_SSILNSO_5MajorE0ELSQ_0ELNSO_7ScaleInE1ELSR_1EEEEEENS4_6LayoutINS5_IJNSA_ILi2EEESB_SB_EEENS5_IJSB_NSA_ILi0EEESX_EEEEENS5_IJNS4_10UnderscoreES10_S10_EEEEENS4_13SM90_TMA_LOADENS4_14ComposedLayoutINS4_7SwizzleILi2ELi4ELi3EEENS4_18smem_ptr_flag_bitsILi16EEENSU_INS5_IJNSA_ILi8EEESH_EEENS5_IJSH_SB_EEEEEEEvNS4_8identityES13_S1D_vS1E_EENS_8epilogue10collective6detail29Sm90TmaWarpSpecializedAdapterINS1H_15DefaultEpilogueISJ_SK_SK_NS1G_6thread17LinearCombinationISJ_Li1EffLNS1L_9ScaleType4KindE0ELNS_15FloatRoundStyleE2ESJ_EENS1_15EpilogueDefaultEEEEEvvEEEEvNT_6ParamsE,"ax",@progbits
	.align	128
.text._ZN7cutlass13device_kernelINS_4gemm6kernel13GemmUniversalIN4cute5tupleIJiiiiEEENS1_10collective13CollectiveMmaINS1_34MainloopSm90TmaGmmaWarpSpecializedILi17ENS5_IJNS4_1CILi1EEESB_SB_EEENS1_35KernelTmaWarpSpecializedCooperativeEEENS5_IJNSA_ILi192EEENSA_ILi16EEENSA_ILi32EEEEEENS_10bfloat16_tENS5_IJlSB_lEEESJ_SK_NS4_8TiledMMAINS4_8MMA_AtomIJNS4_4SM904GMMA27MMA_64x16x16_F32BF16BF16_SSILNSO_5MajorE0ELSQ_0ELNSO_7ScaleInE1ELSR_1EEEEEENS4_6LayoutINS5_IJNSA_ILi2EEESB_SB_EEENS5_IJSB_NSA_ILi0EEESX_EEEEENS5_IJNS4_10UnderscoreES10_S10_EEEEENS4_13SM90_TMA_LOADENS4_14ComposedLayoutINS4_7SwizzleILi2ELi4ELi3EEENS4_18smem_ptr_flag_bitsILi16EEENSU_INS5_IJNSA_ILi8EEESH_EEENS5_IJSH_SB_EEEEEEEvNS4_8identityES13_S1D_vS1E_EENS_8epilogue10collective6detail29Sm90TmaWarpSpecializedAdapterINS1H_15DefaultEpilogueISJ_SK_SK_NS1G_6thread17LinearCombinationISJ_Li1EffLNS1L_9ScaleType4KindE0ELNS_15FloatRoundStyleE2ESJ_EENS1_15EpilogueDefaultEEEEEvvEEEEvNT_6ParamsE:
        .type           _ZN7cutlass13device_kernelINS_4gemm6kernel13GemmUniversalIN4cute5tupleIJiiiiEEENS1_10collective13CollectiveMmaINS1_34MainloopSm90TmaGmmaWarpSpecializedILi17ENS5_IJNS4_1CILi1EEESB_SB_EEENS1_35KernelTmaWarpSpecializedCooperativeEEENS5_IJNSA_ILi192EEENSA_ILi16EEENSA_ILi32EEEEEENS_10bfloat16_tENS5_IJlSB_lEEESJ_SK_NS4_8TiledMMAINS4_8MMA_AtomIJNS4_4SM904GMMA27MMA_64x16x16_F32BF16BF16_SSILNSO_5MajorE0ELSQ_0ELNSO_7ScaleInE1ELSR_1EEEEEENS4_6LayoutINS5_IJNSA_ILi2EEESB_SB_EEENS5_IJSB_NSA_ILi0EEESX_EEEEENS5_IJNS4_10UnderscoreES10_S10_EEEEENS4_13SM90_TMA_LOADENS4_14ComposedLayoutINS4_7SwizzleILi2ELi4ELi3EEENS4_18smem_ptr_flag_bitsILi16EEENSU_INS5_IJNSA_ILi8EEESH_EEENS5_IJSH_SB_EEEEEEEvNS4_8identityES13_S1D_vS1E_EENS_8epilogue10collective6detail29Sm90TmaWarpSpecializedAdapterINS1H_15DefaultEpilogueISJ_SK_SK_NS1G_6thread17LinearCombinationISJ_Li1EffLNS1L_9ScaleType4KindE0ELNS_15FloatRoundStyleE2ESJ_EENS1_15EpilogueDefaultEEEEEvvEEEEvNT_6ParamsE,@function
        .size           _ZN7cutlass13device_kernelINS_4gemm6kernel13GemmUniversalIN4cute5tupleIJiiiiEEENS1_10collective13CollectiveMmaINS1_34MainloopSm90TmaGmmaWarpSpecializedILi17ENS5_IJNS4_1CILi1EEESB_SB_EEENS1_35KernelTmaWarpSpecializedCooperativeEEENS5_IJNSA_ILi192EEENSA_ILi16EEENSA_ILi32EEEEEENS_10bfloat16_tENS5_IJlSB_lEEESJ_SK_NS4_8TiledMMAINS4_8MMA_AtomIJNS4_4SM904GMMA27MMA_64x16x16_F32BF16BF16_SSILNSO_5MajorE0ELSQ_0ELNSO_7ScaleInE1ELSR_1EEEEEENS4_6LayoutINS5_IJNSA_ILi2EEESB_SB_EEENS5_IJSB_NSA_ILi0EEESX_EEEEENS5_IJNS4_10UnderscoreES10_S10_EEEEENS4_13SM90_TMA_LOADENS4_14ComposedLayoutINS4_7SwizzleILi2ELi4ELi3EEENS4_18smem_ptr_flag_bitsILi16EEENSU_INS5_IJNSA_ILi8EEESH_EEENS5_IJSH_SB_EEEEEEEvNS4_8identityES13_S1D_vS1E_EENS_8epilogue10collective6detail29Sm90TmaWarpSpecializedAdapterINS1H_15DefaultEpilogueISJ_SK_SK_NS1G_6thread17LinearCombinationISJ_Li1EffLNS1L_9ScaleType4KindE0ELNS_15FloatRoundStyleE2ESJ_EENS1_15EpilogueDefaultEEEEEvvEEEEvNT_6ParamsE,(.L_x_123 - _ZN7cutlass13device_kernelINS_4gemm6kernel13GemmUniversalIN4cute5tupleIJiiiiEEENS1_10collective13CollectiveMmaINS1_34MainloopSm90TmaGmmaWarpSpecializedILi17ENS5_IJNS4_1CILi1EEESB_SB_EEENS1_35KernelTmaWarpSpecializedCooperativeEEENS5_IJNSA_ILi192EEENSA_ILi16EEENSA_ILi32EEEEEENS_10bfloat16_tENS5_IJlSB_lEEESJ_SK_NS4_8TiledMMAINS4_8MMA_AtomIJNS4_4SM904GMMA27MMA_64x16x16_F32BF16BF16_SSILNSO_5MajorE0ELSQ_0ELNSO_7ScaleInE1ELSR_1EEEEEENS4_6LayoutINS5_IJNSA_ILi2EEESB_SB_EEENS5_IJSB_NSA_ILi0EEESX_EEEEENS5_IJNS4_10UnderscoreES10_S10_EEEEENS4_13SM90_TMA_LOADENS4_14ComposedLayoutINS4_7SwizzleILi2ELi4ELi3EEENS4_18smem_ptr_flag_bitsILi16EEENSU_INS5_IJNSA_ILi8EEESH_EEENS5_IJSH_SB_EEEEEEEvNS4_8identityES13_S1D_vS1E_EENS_8epilogue10collective6detail29Sm90TmaWarpSpecializedAdapterINS1H_15DefaultEpilogueISJ_SK_SK_NS1G_6thread17LinearCombinationISJ_Li1EffLNS1L_9ScaleType4KindE0ELNS_15FloatRoundStyleE2ESJ_EENS1_15EpilogueDefaultEEEEEvvEEEEvNT_6ParamsE)
        .other          _ZN7cutlass13device_kernelINS_4gemm6kernel13GemmUniversalIN4cute5tupleIJiiiiEEENS1_10collective13CollectiveMmaINS1_34MainloopSm90TmaGmmaWarpSpecializedILi17ENS5_IJNS4_1CILi1EEESB_SB_EEENS1_35KernelTmaWarpSpecializedCooperativeEEENS5_IJNSA_ILi192EEENSA_ILi16EEENSA_ILi32EEEEEENS_10bfloat16_tENS5_IJlSB_lEEESJ_SK_NS4_8TiledMMAINS4_8MMA_AtomIJNS4_4SM904GMMA27MMA_64x16x16_F32BF16BF16_SSILNSO_5MajorE0ELSQ_0ELNSO_7ScaleInE1ELSR_1EEEEEENS4_6LayoutINS5_IJNSA_ILi2EEESB_SB_EEENS5_IJSB_NSA_ILi0EEESX_EEEEENS5_IJNS4_10UnderscoreES10_S10_EEEEENS4_13SM90_TMA_LOADENS4_14ComposedLayoutINS4_7SwizzleILi2ELi4ELi3EEENS4_18smem_ptr_flag_bitsILi16EEENSU_INS5_IJNSA_ILi8EEESH_EEENS5_IJSH_SB_EEEEEEEvNS4_8identityES13_S1D_vS1E_EENS_8epilogue10collective6detail29Sm90TmaWarpSpecializedAdapterINS1H_15DefaultEpilogueISJ_SK_SK_NS1G_6thread17LinearCombinationISJ_Li1EffLNS1L_9ScaleType4KindE0ELNS_15FloatRoundStyleE2ESJ_EENS1_15EpilogueDefaultEEEEEvvEEEEvNT_6ParamsE,@"STO_CUDA_ENTRY STV_DEFAULT"
_ZN7cutlass13device_kernelINS_4gemm6kernel13GemmUniversalIN4cute5tupleIJiiiiEEENS1_10collective13CollectiveMmaINS1_34MainloopSm90TmaGmmaWarpSpecializedILi17ENS5_IJNS4_1CILi1EEESB_SB_EEENS1_35KernelTmaWarpSpecializedCooperativeEEENS5_IJNSA_ILi192EEENSA_ILi16EEENSA_ILi32EEEEEENS_10bfloat16_tENS5_IJlSB_lEEESJ_SK_NS4_8TiledMMAINS4_8MMA_AtomIJNS4_4SM904GMMA27MMA_64x16x16_F32BF16BF16_SSILNSO_5MajorE0ELSQ_0ELNSO_7ScaleInE1ELSR_1EEEEEENS4_6LayoutINS5_IJNSA_ILi2EEESB_SB_EEENS5_IJSB_NSA_ILi0EEESX_EEEEENS5_IJNS4_10UnderscoreES10_S10_EEEEENS4_13SM90_TMA_LOADENS4_14ComposedLayoutINS4_7SwizzleILi2ELi4ELi3EEENS4_18smem_ptr_flag_bitsILi16EEENSU_INS5_IJNSA_ILi8EEESH_EEENS5_IJSH_SB_EEEEEEEvNS4_8identityES13_S1D_vS1E_EENS_8epilogue10collective6detail29Sm90TmaWarpSpecializedAdapterINS1H_15DefaultEpilogueISJ_SK_SK_NS1G_6thread17LinearCombinationISJ_Li1EffLNS1L_9ScaleType4KindE0ELNS_15FloatRoundStyleE2ESJ_EENS1_15EpilogueDefaultEEEEEvvEEEEvNT_6ParamsE:
[----:B------:R-:W0:Y:S01]  /*0000*/  LDC R1, c[0x0][0x28] ;  /* 0x00000a00ff017b82 */ /* 0x000e220000000800 */
[----:B------:R-:W1:Y:S01]  /*0010*/  S2R R18, SR_TID.X ;  /* 0x0000000000127919 */ /* 0x000e620000002100 */
[----:B------:R-:W-:Y:S01]  /*0020*/  ELECT P0, URZ, PT ;  /* 0x00000000003f782f */ /* 0x000fe20003800000 */
[----:B------:R-:W-:Y:S01]  /*0030*/  BSSY B0, `(.L_x_0) ;  /* 0x000000f000007945 */ /* 0x000fe20003800000 */
[--C-:B-1----:R-:W-:Y:S02]  /*0040*/  SHF.R.U32.HI R0, RZ, 0x5, R18.reuse ;  /* 0x00000005ff007819 */ /* 0x102fe40000011612 */
[----:B------:R-:W-:-:S03]  /*0050*/  SHF.R.U32.HI R22, RZ, 0x7, R18 ;  /* 0x00000007ff167819 */ /* 0x000fc60000011612 */
[----:B------:R-:W1:Y:S04]  /*0060*/  SHFL.IDX PT, R2, R0, RZ, 0x1f ;  /* 0x00001fff00027589 */ /* 0x000e6800000e0000 */
[----:B------:R2:W3:Y:S01]  /*0070*/  SHFL.IDX PT, R10, R22, RZ, 0x1f ;  /* 0x00001fff160a7589 */ /* 0x0004e200000e0000 */
[----:B-1----:R-:W-:-:S13]  /*0080*/  ISETP.NE.OR P0, PT, R2, RZ, !P0 ;  /* 0x000000ff0200720c */ /* 0x002fda0004705670 */
[----:B0-23--:R-:W-:Y:S05]  /*0090*/  @P0 BRA `(.L_x_1) ;  /* 0x0000000000200947 */ /* 0x00dfea0003800000 */
[----:B------:R-:W-:Y:S02]  /*00a0*/  ULDC.64 UR4, c[0x0][0x198] ;  /* 0x0000660000047ab9 */ /* 0x000fe40000000a00 */
[----:B------:R-:W-:Y:S02]  /*00b0*/  UIADD3 UR6, UP0, UR4, 0xf0, URZ ;  /* 0x000000f004067890 */ /* 0x000fe4000ff1e03f */
[----:B------:R-:W-:Y:S02]  /*00c0*/  UIADD3 UR4, UP1, UR4, 0x1f0, URZ ;  /* 0x000001f004047890 */ /* 0x000fe4000ff3e03f */
[----:B------:R-:W-:Y:S02]  /*00d0*/  UIADD3.X UR7, URZ, UR5, URZ, UP0, !UPT ;  /* 0x000000053f077290 */ /* 0x000fe400087fe43f */
[----:B------:R-:W-:-:S07]  /*00e0*/  UIADD3.X UR5, URZ, UR5, URZ, UP1, !UPT ;  /* 0x000000053f057290 */ /* 0x000fce0008ffe43f */
[----:B------:R0:W-:Y:S02]  /*00f0*/  UTMACCTL.PF [UR6] ;  /* 0x00000000060079b9 */ /* 0x0001e40008040000 */
[----:B------:R0:W-:Y:S02]  /*0100*/  UTMACCTL.PF [UR4] ;  /* 0x00000000040079b9 */ /* 0x0001e40008040000 */
[----:B0-----:R-:W-:Y:S01]  /*0110*/  NOP ;  /* 0x0000000000007918 */ /* 0x001fe20000000000 */
.L_x_1:
[----:B------:R-:W-:Y:S05]  /*0120*/  BSYNC B0 ;  /* 0x0000000000007941 */ /* 0x000fea0003800000 */
.L_x_0:
[----:B------:R-:W0:Y:S02]  /*0130*/  SHFL.IDX PT, R3, R0, RZ, 0x1f ;  /* 0x00001fff00037589 */ /* 0x000e2400000e0000 */
[----:B0-----:R-:W-:-:S13]  /*0140*/  ISETP.NE.AND P0, PT, R3, RZ, PT ;  /* 0x000000ff0300720c */ /* 0x001fda0003f05270 */
[----:B------:R-:W-:Y:S05]  /*0150*/  @P0 BRA `(.L_x_2) ;  /* 0x0000000000cc0947 */ /* 0x000fea0003800000 */
[----:B------:R-:W-:Y:S01]  /*0160*/  ELECT P0, URZ, PT ;  /* 0x00000000003f782f */ /* 0x000fe20003800000 */
[----:B------:R-:W-:-:S12]  /*0170*/  BSSY B0, `(.L_x_2) ;  /* 0x0000031000007945 */ /* 0x000fd80003800000 */
[----:B------:R-:W-:Y:S05]  /*0180*/  @!P0 BRA `(.L_x_3) ;  /* 0x0000000000bc8947 */ /* 0x000fea0003800000 */
[----:B------:R-:W0:Y:S01]  /*0190*/  S2UR UR8, SR_CgaCtaId ;  /* 0x00000000000879c3 */ /* 0x000e220000008800 */
[----:B------:R-:W-:Y:S01]  /*01a0*/  UMOV UR4, 0x400 ;  /* 0x0000040000047882 */ /* 0x000fe20000000000 */
[----:B------:R-:W-:Y:S01]  /*01b0*/  UMOV UR5, 0x1 ;  /* 0x0000000100057882 */ /* 0x000fe20000000000 */
[----:B------:R-:W-:Y:S02]  /*01c0*/  UMOV UR6, 0x100 ;  /* 0x0000010000067882 */ /* 0x000fe40000000000 */
[----:B------:R-:W-:-:S04]  /*01d0*/  UIADD3 UR6, -UR6, 0x100000, URZ ;  /* 0x0010000006067890 */ /* 0x000fc8000fffe13f */
[----:B------:R-:W-:Y:S02]  /*01e0*/  USHF.L.U32 UR7, UR6, 0xb, URZ ;  /* 0x0000000b06077899 */ /* 0x000fe4000800063f */
[----:B------:R-:W-:Y:S02]  /*01f0*/  USHF.L.U32 UR6, UR6, 0x1, URZ ;  /* 0x0000000106067899 */ /* 0x000fe4000800063f */
[----:B0-----:R-:W-:Y:S02]  /*0200*/  ULEA UR8, UR8, UR4, 0x18 ;  /* 0x0000000408087291 */ /* 0x001fe4000f8ec03f */
[----:B------:R-:W-:-:S04]  /*0210*/  UIADD3 UR4, -UR5, 0x100000, URZ ;  /* 0x0010000005047890 */ /* 0x000fc8000fffe13f */
[----:B------:R-:W-:Y:S02]  /*0220*/  USHF.L.U32 UR5, UR4, 0xb, URZ ;  /* 0x0000000b04057899 */ /* 0x000fe4000800063f */
[----:B------:R-:W-:Y:S01]  /*0230*/  USHF.L.U32 UR4, UR4, 0x1, URZ ;  /* 0x0000000104047899 */ /* 0x000fe2000800063f */
[----:B------:R-:W0:Y:S11]  /*0240*/  FENCE.VIEW.ASYNC.S ;  /* 0x00000000000073c6 */ /* 0x000e360000000000 */
[----:B0-----:R0:W1:Y:S01]  /*0250*/  SYNCS.EXCH.64 URZ, [UR8], UR4 ;  /* 0x00000004083f75b2 */ /* 0x0010620008000100 */
[----:B------:R0:W2:Y:S01]  /*0260*/  SYNCS.EXCH.64 URZ, [UR8+0x88], UR6 ;  /* 0x00008806083f75b2 */ /* 0x0000a20008000100 */
[----:B------:R0:W3:Y:S01]  /*0270*/  SYNCS.EXCH.64 URZ, [UR8+0x8], UR4 ;  /* 0x00000804083f75b2 */ /* 0x0000e20008000100 */
[----:B------:R0:W4:Y:S01]  /*0280*/  SYNCS.EXCH.64 URZ, [UR8+0x90], UR6 ;  /* 0x00009006083f75b2 */ /* 0x0001220008000100 */
[----:B------:R0:W0:Y:S01]  /*0290*/  SYNCS.EXCH.64 URZ, [UR8+0x10], UR4 ;  /* 0x00001004083f75b2 */ /* 0x0000220008000100 */
        /* <DEDUP_REMOVED lines=29> */
[----:B-1234-:R-:W-:Y:S01]  /*0470*/  NOP ;  /* 0x0000000000007918 */ /* 0x01efe20000000000 */
.L_x_3:
[----:B0-----:R-:W-:Y:S05]  /*0480*/  BSYNC B0 ;  /* 0x0000000000007941 */ /* 0x001fea0003800000 */
.L_x_2:
[----:B------:R-:W0:Y:S01]  /*0490*/  SHFL.IDX PT, R0, R0, RZ, 0x1f ;  /* 0x00001fff00007589 */ /* 0x000e2200000e0000 */
[----:B------:R-:W-:Y:S01]  /*04a0*/  ELECT P0, URZ, PT ;  /* 0x00000000003f782f */ /* 0x000fe20003800000 */
[----:B------:R-:W1:Y:S01]  /*04b0*/  LDC R16, c[0x0][0x65c] ;  /* 0x00019700ff107b82 */ /* 0x000e620000000800 */
[----:B------:R-:W-:Y:S01]  /*04c0*/  SHF.R.S32.HI R5, RZ, 0x1f, R2 ;  /* 0x0000001fff057819 */ /* 0x000fe20000011402 */
[----:B------:R-:W2:Y:S01]  /*04d0*/  S2R R3, SR_CTAID.Y ;  /* 0x0000000000037919 */ /* 0x000ea20000002600 */
[----:B------:R-:W-:Y:S01]  /*04e0*/  UMOV UR4, 0x20 ;  /* 0x0000002000047882 */ /* 0x000fe20000000000 */
[----:B------:R-:W-:Y:S01]  /*04f0*/  ISETP.NE.AND P2, PT, R10, RZ, PT ;  /* 0x000000ff0a00720c */ /* 0x000fe20003f45270 */
[----:B------:R-:W-:Y:S01]  /*0500*/  NOP ;  /* 0x0000000000007918 */ /* 0x000fe20000000000 */
[----:B------:R-:W3:Y:S01]  /*0510*/  S2R R4, SR_CTAID.X ;  /* 0x0000000000047919 */ /* 0x000ee20000002500 */
[----:B------:R-:W-:Y:S01]  /*0520*/  LEA.HI R5, R5, R2, RZ, 0x2 ;  /* 0x0000000205057211 */ /* 0x000fe200078f10ff */
[----:B------:R-:W-:-:S03]  /*0530*/  NOP ;  /* 0x0000000000007918 */ /* 0x000fc60000000000 */
[----:B------:R-:W-:Y:S02]  /*0540*/  LOP3.LUT R5, R5, 0xfffffffc, RZ, 0xc0, !PT ;  /* 0xfffffffc05057812 */ /* 0x000fe400078ec0ff */
[----:B0-----:R-:W-:Y:S02]  /*0550*/  ISETP.NE.OR P0, PT, R0, RZ, !P0 ;  /* 0x000000ff0000720c */ /* 0x001fe40004705670 */
[----:B-1----:R-:W-:-:S04]  /*0560*/  ISETP.NE.AND P3, PT, R16, 0x1, PT ;  /* 0x000000011000780c */ /* 0x002fc80003f65270 */
[----:B------:R-:W-:Y:S01]  /*0570*/  P2R R0, PR, RZ, 0x8 ;  /* 0x00000008ff007803 */ /* 0x000fe20000000000 */
[----:B------:R-:W-:Y:S02]  /*0580*/  IMAD.IADD R0, R2, 0x1, -R5 ;  /* 0x0000000102007824 */ /* 0x000fe400078e0a05 */
[----:B------:R-:W-:-:S04]  /*0590*/  IMAD.MOV.U32 R5, RZ, RZ, RZ ;  /* 0x000000ffff057224 */ /* 0x000fc800078e00ff */
[----:B------:R-:W-:Y:S01]  /*05a0*/  VOTEU.ALL UP0, P0 ;  /* 0x00000000003f7886 */ /* 0x000fe20000000000 */
[----:B------:R-:W-:Y:S01]  /*05b0*/  VOTEU.ALL UP1, P0 ;  /* 0x00000000003f7886 */ /* 0x000fe20000020000 */
[----:B------:R-:W3:Y:S01]  /*05c0*/  @P3 LDC R9, c[0x0][0x10] ;  /* 0x00000400ff093b82 */ /* 0x000ee20000000800 */
[----:B--2---:R-:W-:Y:S02]  /*05d0*/  @P3 IMAD.MOV.U32 R6, RZ, RZ, R3 ;  /* 0x000000ffff063224 */ /* 0x004fe400078e0003 */
[----:B------:R-:W-:Y:S01]  /*05e0*/  @!UP0 UMOV UR6, 0x400 ;  /* 0x0000040000068882 */ /* 0x000fe20000000000 */
[----:B------:R-:W-:-:S04]  /*05f0*/  @!UP0 UIADD3 UR4, -UR4, 0x100000, URZ ;  /* 0x0010000004048890 */ /* 0x000fc8000fffe13f */
[----:B------:R-:W-:Y:S02]  /*0600*/  @!UP0 USHF.L.U32 UR5, UR4, 0xb, URZ ;  /* 0x0000000b04058899 */ /* 0x000fe4000800063f */
[----:B------:R-:W-:Y:S01]  /*0610*/  @!UP0 USHF.L.U32 UR4, UR4, 0x1, URZ ;  /* 0x0000000104048899 */ /* 0x000fe2000800063f */
[----:B------:R-:W-:Y:S02]  /*0620*/  @P3 IMAD.MOV.U32 R7, RZ, RZ, RZ ;  /* 0x000000ffff073224 */ /* 0x000fe400078e00ff */
[----:B------:R-:W-:Y:S01]  /*0630*/  @P3 IMAD.MOV.U32 R17, RZ, RZ, RZ ;  /* 0x000000ffff113224 */ /* 0x000fe200078e00ff */
[----:B------:R-:W0:Y:S08]  /*0640*/  @!UP0 S2UR UR7, SR_CgaCtaId ;  /* 0x00000000000789c3 */ /* 0x000e300000008800 */
[----:B------:R-:W1:Y:S01]  /*0650*/  @!P3 LDC R11, c[0x0][0xc] ;  /* 0x00000300ff0bbb82 */ /* 0x000e620000000800 */
[----:B---3--:R-:W-:-:S04]  /*0660*/  @P3 IMAD.WIDE.U32 R8, R4, R9, R6 ;  /* 0x0000000904083225 */ /* 0x008fc800078e0006 */
[----:B------:R-:W-:Y:S02]  /*0670*/  @P3 IMAD.MOV.U32 R2, RZ, RZ, R8 ;  /* 0x000000ffff023224 */ /* 0x000fe400078e0008 */
[----:B------:R-:W-:Y:S01]  /*0680*/  @P3 IMAD.IADD R17, R9, 0x1, R17 ;  /* 0x0000000109113824 */ /* 0x000fe200078e0211 */
[----:B0-----:R-:W-:Y:S01]  /*0690*/  @!UP0 ULEA UR6, UR7, UR6, 0x18 ;  /* 0x0000000607068291 */ /* 0x001fe2000f8ec03f */
[----:B------:R-:W-:Y:S01]  /*06a0*/  VOTEU.ALL UP0, P0 ;  /* 0x00000000003f7886 */ /* 0x000fe20000000000 */
[----:B------:R-:W-:-:S04]  /*06b0*/  ISETP.NE.AND P0, PT, R0, 0x3, PT ;  /* 0x000000030000780c */ /* 0x000fc80003f05270 */
[----:B------:R-:W-:Y:S01]  /*06c0*/  ISETP.EQ.OR P0, PT, R0, RZ, !P0 ;  /* 0x000000ff0000720c */ /* 0x000fe20004702670 */
[----:B-1----:R-:W-:-:S03]  /*06d0*/  @!P3 IMAD.WIDE.U32 R6, R11, R3, R4 ;  /* 0x000000030b06b225 */ /* 0x002fc600078e0004 */
[C---:B------:R-:W-:Y:S01]  /*06e0*/  ISETP.EQ.AND P0, PT, R10.reuse, RZ, P0 ;  /* 0x000000ff0a00720c */ /* 0x040fe20000702270 */
[----:B------:R-:W-:Y:S01]  /*06f0*/  VIADD R10, R10, 0xffffffff ;  /* 0xffffffff0a0a7836 */ /* 0x000fe20000000000 */
[----:B------:R-:W0:Y:S02]  /*0700*/  FENCE.VIEW.ASYNC.S ;  /* 0x00000000000073c6 */ /* 0x000e240000000000 */
[----:B0-----:R0:W1:Y:S01]  /*0710*/  @!UP0 SYNCS.EXCH.64 URZ, [UR6+0x120], UR4 ;  /* 0x00012004063f85b2 */ /* 0x0010620008000100 */
[----:B------:R-:W-:Y:S01]  /*0720*/  @!P3 IMAD.MOV.U32 R2, RZ, RZ, R6 ;  /* 0x000000ffff02b224 */ /* 0x000fe200078e0006 */
[----:B------:R-:W-:Y:S01]  /*0730*/  SEL R19, RZ, 0x1, !P0 ;  /* 0x00000001ff137807 */ /* 0x000fe20004000000 */
[----:B------:R-:W-:Y:S01]  /*0740*/  @!P3 IMAD.MOV.U32 R17, RZ, RZ, R7 ;  /* 0x000000ffff11b224 */ /* 0x000fe200078e0007 */
[----:B------:R-:W-:-:S04]  /*0750*/  ISETP.GE.U32.AND P1, PT, R10, 0x2, PT ;  /* 0x000000020a00780c */ /* 0x000fc80003f26070 */
[----:B------:R-:W-:Y:S01]  /*0760*/  SEL R19, R19, 0x2, P1 ;  /* 0x0000000213137807 */ /* 0x000fe20000800000 */
[----:B------:R0:W1:Y:S01]  /*0770*/  @!UP1 SYNCS.EXCH.64 URZ, [UR6+0x128], UR4 ;  /* 0x00012804063f95b2 */ /* 0x0000620008000100 */
[----:B------:R-:W-:Y:S01]  /*0780*/  NOP ;  /* 0x0000000000007918 */ /* 0x000fe20000000000 */
[----:B-1----:R-:W-:Y:S06]  /*0790*/  BAR.SYNC.DEFER_BLOCKING 0x0 ;  /* 0x0000000000007b1d */ /* 0x002fec0000010000 */
[----:B------:R-:W-:Y:S05]  /*07a0*/  @!P2 BRA `(.L_x_4) ;  /* 0x0000003000e4a947 */ /* 0x000fea0003800000 */
[----:B------:R-:W-:-:S13]  /*07b0*/  ISETP.GT.U32.AND P0, PT, R10, 0x1, PT ;  /* 0x000000010a00780c */ /* 0x000fda0003f04070 */
[----:B0-----:R-:W-:Y:S05]  /*07c0*/  @P0 EXIT ;  /* 0x000000000000094d */ /* 0x001fea0003800000 */
[----:B------:R-:W-:Y:S01]  /*07d0*/  ULDC.64 UR4, c[0x0][0x650] ;  /* 0x0001940000047ab9 */ /* 0x000fe20000000a00 */
[----:B------:R-:W-:Y:S01]  /*07e0*/  PRMT R0, RZ, 0x7610, R0 ;  /* 0x00007610ff007816 */ /* 0x000fe20000000000 */
[----:B------:R-:W-:Y:S01]  /*07f0*/  IMAD.MOV.U32 R43, RZ, RZ, -0x1 ;  /* 0xffffffffff2b7424 */ /* 0x000fe200078e00ff */
[----:B------:R-:W-:Y:S01]  /*0800*/  ISETP.GE.U32.AND P0, PT, R2, UR4, PT ;  /* 0x0000000402007c0c */ /* 0x000fe2000bf06070 */
[----:B------:R-:W-:Y:S02]  /*0810*/  IMAD.MOV.U32 R42, RZ, RZ, -0x1 ;  /* 0xffffffffff2a7424 */ /* 0x000fe400078e00ff */
[----:B------:R-:W-:Y:S01]  /*0820*/  IMAD.MOV.U32 R23, RZ, RZ, -0x1 ;  /* 0xffffffffff177424 */ /* 0x000fe200078e00ff */
[----:B------:R-:W-:-:S13]  /*0830*/  ISETP.GE.U32.AND.EX P0, PT, R17, UR5, PT, P0 ;  /* 0x0000000511007c0c */ /* 0x000fda000bf06100 */
[----:B------:R-:W-:Y:S05]  /*0840*/  @P0 BRA `(.L_x_5) ;  /* 0x00000004005c0947 */ /* 0x000fea0003800000 */
[----:B------:R-:W0:Y:S01]  /*0850*/  LDC.64 R14, c[0x0][0x628] ;  /* 0x00018a00ff0e7b82 */ /* 0x000e220000000a00 */
[----:B------:R-:W-:Y:S02]  /*0860*/  IMAD.MOV.U32 R6, RZ, RZ, R2 ;  /* 0x000000ffff067224 */ /* 0x000fe400078e0002 */
[----:B------:R-:W-:-:S05]  /*0870*/  IMAD.MOV.U32 R7, RZ, RZ, R17 ;  /* 0x000000ffff077224 */ /* 0x000fca00078e0011 */
[----:B------:R-:W1:Y:S08]  /*0880*/  LDC R0, c[0x0][0x630] ;  /* 0x00018c00ff007b82 */ /* 0x000e700000000800 */
[----:B------:R-:W2:Y:S01]  /*0890*/  LDC.64 R20, c[0x0][0x620] ;  /* 0x00018800ff147b82 */ /* 0x000ea20000000a00 */
[----:B0-----:R-:W-:-:S04]  /*08a0*/  ISETP.NE.U32.AND P0, PT, R14, RZ, PT ;  /* 0x000000ff0e00720c */ /* 0x001fc80003f05070 */
[----:B------:R-:W-:-:S13]  /*08b0*/  ISETP.NE.AND.EX P0, PT, R15, RZ, PT, P0 ;  /* 0x000000ff0f00720c */ /* 0x000fda0003f05300 */
[----:B-12---:R-:W-:Y:S05]  /*08c0*/  @!P0 BRA `(.L_x_6) ;  /* 0x0000000000288947 */ /* 0x006fea0003800000 */
[----:B------:R-:W0:Y:S02]  /*08d0*/  LDC R11, c[0x0][0x634] ;  /* 0x00018d00ff0b7b82 */ /* 0x000e240000000800 */
[----:B0-----:R-:W-:-:S05]  /*08e0*/  IADD3 R11, P0, R2, R11, RZ ;  /* 0x0000000b020b7210 */ /* 0x001fca0007f1e0ff */
[----:B------:R-:W-:-:S04]  /*08f0*/  IMAD.X R13, RZ, RZ, R17, P0 ;  /* 0x000000ffff0d7224 */ /* 0x000fc800000e0611 */
[----:B------:R-:W-:-:S04]  /*0900*/  IMAD.WIDE.U32 R6, R13, R14, RZ ;  /* 0x0000000e0d067225 */ /* 0x000fc800078e00ff */
[----:B------:R-:W-:-:S04]  /*0910*/  IMAD.WIDE.U32 R8, P0, R11, R15, R6 ;  /* 0x0000000f0b087225 */ /* 0x000fc80007800006 */
[----:B------:R-:W-:-:S04]  /*0920*/  IMAD.WIDE.U32 R6, R11, R14, RZ ;  /* 0x0000000e0b067225 */ /* 0x000fc800078e00ff */
[----:B------:R-:W-:Y:S01]  /*0930*/  IMAD.X R11, RZ, RZ, RZ, P0 ;  /* 0x000000ffff0b7224 */ /* 0x000fe200000e06ff */
[----:B------:R-:W-:Y:S01]  /*0940*/  IADD3 RZ, P0, R7, R8, RZ ;  /* 0x0000000807ff7210 */ /* 0x000fe20007f1e0ff */
[----:B------:R-:W-:-:S04]  /*0950*/  IMAD.MOV.U32 R10, RZ, RZ, R9 ;  /* 0x000000ffff0a7224 */ /* 0x000fc800078e0009 */
[----:B------:R-:W-:-:S08]  /*0960*/  IMAD.WIDE.U32.X R6, R13, R15, R10, P0 ;  /* 0x0000000f0d067225 */ /* 0x000fd000000e040a */
.L_x_6:
[-CC-:B------:R-:W-:Y:S01]  /*0970*/  SHF.R.U64 R23, R6, R0.reuse, R7.reuse ;  /* 0x0000000006177219 */ /* 0x180fe20000001207 */
[----:B------:R-:W0:Y:S01]  /*0980*/  LDC R10, c[0x0][0x618] ;  /* 0x00018600ff0a7b82 */ /* 0x000e220000000800 */
[----:B------:R-:W-:Y:S01]  /*0990*/  SHF.R.U32.HI R5, RZ, R0, R7 ;  /* 0x00000000ff057219 */ /* 0x000fe20000011607 */
[----:B------:R-:W-:Y:S01]  /*09a0*/  ULDC UR4, c[0x0][0x150] ;  /* 0x0000540000047ab9 */ /* 0x000fe20000000800 */
[----:B------:R-:W-:Y:S01]  /*09b0*/  IADD3 R9, P0, RZ, -R23, RZ ;  /* 0x80000017ff097210 */ /* 0x000fe20007f1e0ff */
[----:B------:R-:W-:Y:S01]  /*09c0*/  IMAD.MOV.U32 R6, RZ, RZ, R2 ;  /* 0x000000ffff067224 */ /* 0x000fe200078e0002 */
[----:B------:R-:W-:Y:S01]  /*09d0*/  I2FP.F32.U32 R0, R4 ;  /* 0x0000000400007245 */ /* 0x000fe20000201000 */
[----:B------:R-:W-:Y:S02]  /*09e0*/  IMAD.MOV.U32 R7, RZ, RZ, R17 ;  /* 0x000000ffff077224 */ /* 0x000fe400078e0011 */
[----:B------:R-:W1:Y:S01]  /*09f0*/  LDC.64 R28, c[0x0][0x640] ;  /* 0x00019000ff1c7b82 */ /* 0x000e620000000a00 */
[----:B------:R-:W-:-:S02]  /*0a00*/  IMAD.X R11, RZ, RZ, ~R5, P0 ;  /* 0x000000ffff0b7224 */ /* 0x000fc400000e0e05 */
[----:B------:R-:W-:Y:S01]  /*0a10*/  FMUL R0, R0, UR4 ;  /* 0x0000000400007c20 */ /* 0x000fe20008400000 */
[----:B------:R-:W-:Y:S01]  /*0a20*/  IMAD.WIDE.U32 R6, R9, R20, R6 ;  /* 0x0000001409067225 */ /* 0x000fe200078e0006 */
[----:B------:R-:W-:-:S03]  /*0a30*/  ULDC UR4, c[0x0][0x154] ;  /* 0x0000550000047ab9 */ /* 0x000fc60000000800 */
[----:B------:R-:W-:Y:S01]  /*0a40*/  IMAD R8, R11, R20, RZ ;  /* 0x000000140b087224 */ /* 0x000fe200078e02ff */
[----:B------:R-:W2:Y:S01]  /*0a50*/  LDC R5, c[0x0][0x144] ;  /* 0x00005100ff057b82 */ /* 0x000ea20000000800 */
[----:B------:R-:W3:Y:S02]  /*0a60*/  F2I.U32.TRUNC.NTZ R0, R0 ;  /* 0x0000000000007305 */ /* 0x000ee4000020f000 */
[----:B------:R-:W-:-:S04]  /*0a70*/  IMAD R9, R9, R21, R8 ;  /* 0x0000001509097224 */ /* 0x000fc800078e0208 */
[----:B------:R-:W-:Y:S01]  /*0a80*/  IMAD.IADD R7, R7, 0x1, R9 ;  /* 0x0000000107077824 */ /* 0x000fe200078e0209 */
[----:B------:R-:W4:Y:S01]  /*0a90*/  LDC R12, c[0x0][0x608] ;  /* 0x00018200ff0c7b82 */ /* 0x000f220000000800 */
[----:B------:R-:W-:-:S03]  /*0aa0*/  IMAD.MOV.U32 R9, RZ, RZ, -0x1 ;  /* 0xffffffffff097424 */ /* 0x000fc600078e00ff */
[-CC-:B0-----:R-:W-:Y:S02]  /*0ab0*/  SHF.R.U64 R20, R6, R10.reuse, R7.reuse ;  /* 0x0000000a06147219 */ /* 0x181fe40000001207 */
[----:B------:R-:W-:Y:S02]  /*0ac0*/  I2FP.F32.U32 R6, R3 ;  /* 0x0000000300067245 */ /* 0x000fe40000201000 */
[----:B------:R-:W0:Y:S01]  /*0ad0*/  LDC R26, c[0x0][0x658] ;  /* 0x00019600ff1a7b82 */ /* 0x000e220000000800 */
[----:B-1----:R-:W-:Y:S01]  /*0ae0*/  ISETP.NE.U32.AND P0, PT, R28, RZ, PT ;  /* 0x000000ff1c00720c */ /* 0x002fe20003f05070 */
[----:B---3--:R-:W-:Y:S01]  /*0af0*/  IMAD.MOV R8, RZ, RZ, -R0 ;  /* 0x000000ffff087224 */ /* 0x008fe200078e0a00 */
[----:B------:R-:W-:Y:S01]  /*0b00*/  SHF.R.U32.HI R7, RZ, R10, R7 ;  /* 0x0000000aff077219 */ /* 0x000fe20000011607 */
[----:B------:R-:W-:Y:S01]  /*0b10*/  FMUL R6, R6, UR4 ;  /* 0x0000000406067c20 */ /* 0x000fe20008400000 */
[----:B------:R-:W-:-:S03]  /*0b20*/  ISETP.NE.AND.EX P0, PT, R29, RZ, PT, P0 ;  /* 0x000000ff1d00720c */ /* 0x000fc60003f05300 */
[----:B------:R-:W1:Y:S01]  /*0b30*/  LDC R14, c[0x0][0x148] ;  /* 0x00005200ff0e7b82 */ /* 0x000e620000000800 */
[----:B--2---:R-:W-:-:S07]  /*0b40*/  IMAD R0, R5, R8, R4 ;  /* 0x0000000805007224 */ /* 0x004fce00078e0204 */
[----:B------:R-:W2:Y:S01]  /*0b50*/  LDC R24, c[0x0][0x600] ;  /* 0x00018000ff187b82 */ /* 0x000ea20000000800 */
[-CC-:B----4-:R-:W-:Y:S02]  /*0b60*/  SHF.R.U64 R30, R20, R12.reuse, R7.reuse ;  /* 0x0000000c141e7219 */ /* 0x190fe40000001207 */
[----:B------:R-:W-:Y:S01]  /*0b70*/  SHF.R.U32.HI R5, RZ, R12, R7 ;  /* 0x0000000cff057219 */ /* 0x000fe20000011607 */
[----:B------:R-:W-:Y:S01]  /*0b80*/  IMAD.MOV.U32 R7, RZ, RZ, 0x1 ;  /* 0x00000001ff077424 */ /* 0x000fe200078e00ff */
[----:B------:R3:W4:Y:S03]  /*0b90*/  F2I.U32.TRUNC.NTZ R12, R6 ;  /* 0x00000006000c7305 */ /* 0x000726000020f000 */
[----:B------:R-:W1:Y:S01]  /*0ba0*/  LDC R15, c[0x0][0x648] ;  /* 0x00019200ff0f7b82 */ /* 0x000e620000000800 */
[-C--:B0-----:R-:W-:Y:S02]  /*0bb0*/  SHF.L.U32 R4, R9, R26.reuse, RZ ;  /* 0x0000001a09047219 */ /* 0x081fe400000006ff */
[----:B------:R-:W-:-:S02]  /*0bc0*/  SHF.R.U64 R32, R30, R26, R5 ;  /* 0x0000001a1e207219 */ /* 0x000fc40000001205 */
[----:B------:R-:W-:Y:S02]  /*0bd0*/  LOP3.LUT R11, RZ, R4, RZ, 0x33, !PT ;  /* 0x00000004ff0b7212 */ /* 0x000fe400078e33ff */
[-C--:B------:R-:W-:Y:S01]  /*0be0*/  SHF.R.U32.HI R5, RZ, R26.reuse, R5 ;  /* 0x0000001aff057219 */ /* 0x080fe20000011605 */
[----:B------:R-:W0:Y:S01]  /*0bf0*/  LDC R21, c[0x0][0x638] ;  /* 0x00018e00ff157b82 */ /* 0x000e220000000800 */
[----:B------:R-:W-:Y:S01]  /*0c00*/  SHF.L.U32 R10, R7, R26, RZ ;  /* 0x0000001a070a7219 */ /* 0x000fe200000006ff */
[----:B------:R-:W-:-:S06]  /*0c10*/  IMAD.MOV.U32 R4, RZ, RZ, R32 ;  /* 0x000000ffff047224 */ /* 0x000fcc00078e0020 */
[----:B------:R-:W0:Y:S01]  /*0c20*/  LDC R43, c[0x0][0x610] ;  /* 0x00018400ff2b7b82 */ /* 0x000e220000000800 */
[----:B---34-:R-:W-:Y:S05]  /*0c30*/  @!P0 BRA `(.L_x_7) ;  /* 0x0000000000288947 */ /* 0x018fea0003800000 */
[----:B------:R-:W3:Y:S02]  /*0c40*/  LDC R9, c[0x0][0x64c] ;  /* 0x00019300ff097b82 */ /* 0x000ee40000000800 */
[----:B---3--:R-:W-:-:S05]  /*0c50*/  IADD3 R9, P0, R32, R9, RZ ;  /* 0x0000000920097210 */ /* 0x008fca0007f1e0ff */
        /* <DEDUP_REMOVED lines=8> */
.L_x_7:
[----:B-1----:R-:W-:Y:S01]  /*0ce0*/  SHF.R.U64 R4, R4, R15, R5 ;  /* 0x0000000f04047219 */ /* 0x002fe20000001205 */
[----:B--2---:R-:W-:Y:S01]  /*0cf0*/  VIADD R5, R24, 0xffffffff ;  /* 0xffffffff18057836 */ /* 0x004fe20000000000 */
[----:B------:R-:W-:Y:S01]  /*0d00*/  LOP3.LUT R11, R30, R11, RZ, 0xc0, !PT ;  /* 0x0000000b1e0b7212 */ /* 0x000fe200078ec0ff */
[----:B------:R-:W-:Y:S02]  /*0d10*/  IMAD.MOV R12, RZ, RZ, -R12 ;  /* 0x000000ffff0c7224 */ /* 0x000fe400078e0a0c */
[----:B------:R-:W-:Y:S02]  /*0d20*/  IMAD.MOV R6, RZ, RZ, -R4 ;  /* 0x000000ffff067224 */ /* 0x000fe400078e0a04 */
[----:B------:R-:W-:Y:S01]  /*0d30*/  IMAD R11, R10, R4, R11 ;  /* 0x000000040a0b7224 */ /* 0x000fe200078e020b */
[----:B------:R-:W-:Y:S01]  /*0d40*/  LOP3.LUT R4, R20, R5, RZ, 0xc0, !PT ;  /* 0x0000000514047212 */ /* 0x000fe200078ec0ff */
[----:B------:R-:W-:Y:S02]  /*0d50*/  @P3 IMAD R0, R14, R12, R3 ;  /* 0x0000000c0e003224 */ /* 0x000fe400078e0203 */
[----:B0-----:R-:W-:-:S02]  /*0d60*/  IMAD R3, R6, R21, R32 ;  /* 0x0000001506037224 */ /* 0x001fc400078e0220 */
[----:B------:R-:W-:Y:S02]  /*0d70*/  IMAD R43, R11, R43, R0 ;  /* 0x0000002b0b2b7224 */ /* 0x000fe400078e0200 */
[----:B------:R-:W-:Y:S02]  /*0d80*/  IMAD R4, R3, R24, R4 ;  /* 0x0000001803047224 */ /* 0x000fe400078e0204 */
[----:B------:R-:W-:-:S03]  /*0d90*/  IMAD.MOV.U32 R0, RZ, RZ, 0x1 ;  /* 0x00000001ff007424 */ /* 0x000fc600078e00ff */
[----:B------:R-:W-:Y:S02]  /*0da0*/  SEL R42, R4, R43, !P3 ;  /* 0x0000002b042a7207 */ /* 0x000fe40005800000 */
[----:B------:R-:W-:-:S07]  /*0db0*/  SEL R43, R43, R4, !P3 ;  /* 0x000000042b2b7207 */ /* 0x000fce0005800000 */
.L_x_5:
[----:B------:R-:W-:-:S08]  /*0dc0*/  NOP ;  /* 0x0000000000007918 */ /* 0x000fd00000000000 */
[----:B------:R-:W0:Y:S02]  /*0dd0*/  USETMAXREG.TRY_ALLOC.CTAPOOL UP0, 0xe8 ;  /* 0x000000e8000079c8 */ /* 0x000e240008000600 */
[----:B0-----:R-:W-:-:S13]  /*0de0*/  PLOP3.LUT P0, PT, PT, PT, UP0, 0x80, 0x0 ;  /* 0x000000000000781c */ /* 0x001fda0003f0f008 */
[----:B------:R-:W-:Y:S05]  /*0df0*/  @!P0 BRA `(.L_x_5) ;  /* 0xfffffffc00f08947 */ /* 0x000fea000383ffff */
[----:B------:R-:W-:Y:S01]  /*0e00*/  ULDC.64 UR4, c[0x0][0x598] ;  /* 0x0001660000047ab9 */ /* 0x000fe20000000a00 */
[----:B------:R-:W-:Y:S01]  /*0e10*/  ULDC.64 UR36, c[0x0][0x208] ;  /* 0x0000820000247ab9 */ /* 0x000fe20000000a00 */
[----:B------:R-:W-:-:S04]  /*0e20*/  ISETP.NE.U32.AND P0, PT, RZ, UR4, PT ;  /* 0x00000004ff007c0c */ /* 0x000fc8000bf05070 */
[----:B------:R-:W-:-:S13]  /*0e30*/  ISETP.NE.AND.EX P0, PT, RZ, UR5, PT, P0 ;  /* 0x00000005ff007c0c */ /* 0x000fda000bf05300 */
[----:B------:R-:W-:Y:S05]  /*0e40*/  @!P0 BRA `(.L_x_8) ;  /* 0x00000000001c8947 */ /* 0x000fea0003800000 */
[----:B------:R-:W0:Y:S02]  /*0e50*/  LDC.64 R4, c[0x0][0x598] ;  /* 0x00016600ff047b82 */ /* 0x000e240000000a00 */
[----:B0-----:R-:W2:Y:S02]  /*0e60*/  LDG.E.64 R4, desc[UR36][R4.64] ;  /* 0x0000002404047981 */ /* 0x001ea4000c1e1b00 */
[----:B--2---:R-:W-:-:S04]  /*0e70*/  ISETP.NE.U32.AND P0, PT, R4, RZ, PT ;  /* 0x000000ff0400720c */ /* 0x004fc80003f05070 */
[----:B------:R-:W-:-:S13]  /*0e80*/  ISETP.NE.AND.EX P0, PT, R5, RZ, PT, P0 ;  /* 0x000000ff0500720c */ /* 0x000fda0003f05300 */
[----:B------:R-:W-:Y:S05]  /*0e90*/  @!P0 BRA `(.L_x_8) ;  /* 0x0000000000088947 */ /* 0x000fea0003800000 */
[----:B------:R0:W5:Y:S01]  /*0ea0*/  LD.E R40, desc[UR36][R4.64] ;  /* 0x0000002404287980 */ /* 0x000162000c101900 */
[----:B------:R-:W-:Y:S05]  /*0eb0*/  BRA `(.L_x_9) ;  /* 0x0000000000247947 */ /* 0x000fea0003800000 */
.L_x_8:
[----:B------:R-:W-:Y:S02]  /*0ec0*/  ULDC.64 UR4, c[0x0][0x588] ;  /* 0x0001620000047ab9 */ /* 0x000fe40000000a00 */
[----:B------:R-:W-:-:S04]  /*0ed0*/  ISETP.NE.U32.AND P0, PT, RZ, UR4, PT ;  /* 0x00000004ff007c0c */ /* 0x000fc8000bf05070 */
[----:B------:R-:W-:-:S13]  /*0ee0*/  ISETP.NE.AND.EX P0, PT, RZ, UR5, PT, P0 ;  /* 0x00000005ff007c0c */ /* 0x000fda000bf05300 */
[----:B------:R-:W-:Y:S05]  /*0ef0*/  @!P0 BRA `(.L_x_10) ;  /* 0x00000000000c8947 */ /* 0x000fea0003800000 */
[----:B------:R-:W0:Y:S02]  /*0f00*/  LDC.64 R40, c[0x0][0x588] ;  /* 0x00016200ff287b82 */ /* 0x000e240000000a00 */
[----:B0-----:R1:W5:Y:S01]  /*0f10*/  LDG.E R40, desc[UR36][R40.64] ;  /* 0x0000002428287981 */ /* 0x001362000c1e1900 */
[----:B------:R-:W-:Y:S05]  /*0f20*/  BRA `(.L_x_9) ;  /* 0x0000000000087947 */ /* 0x000fea0003800000 */
.L_x_10:
[----:B------:R-:W-:Y:S02]  /*0f30*/  ULDC UR4, c[0x0][0x580] ;  /* 0x0001600000047ab9 */ /* 0x000fe40000000800 */
[----:B------:R-:W-:-:S07]  /*0f40*/  IMAD.U32 R40, RZ, RZ, UR4 ;  /* 0x00000004ff287e24 */ /* 0x000fce000f8e00ff */
.L_x_9:
[----:B------:R-:W-:Y:S02]  /*0f50*/  ULDC.64 UR4, c[0x0][0x5a0] ;  /* 0x0001680000047ab9 */ /* 0x000fe40000000a00 */
[----:B------:R-:W-:-:S04]  /*0f60*/  ISETP.NE.U32.AND P0, PT, RZ, UR4, PT ;  /* 0x00000004ff007c0c */ /* 0x000fc8000bf05070 */
[----:B------:R-:W-:-:S13]  /*0f70*/  ISETP.NE.AND.EX P0, PT, RZ, UR5, PT, P0 ;  /* 0x00000005ff007c0c */ /* 0x000fda000bf05300 */
[----:B------:R-:W-:Y:S05]  /*0f80*/  @!P0 BRA `(.L_x_11) ;  /* 0x00000000001c8947 */ /* 0x000fea0003800000 */
[----:B0-----:R-:W0:Y:S02]  /*0f90*/  LDC.64 R4, c[0x0][0x5a0] ;  /* 0x00016800ff047b82 */ /* 0x001e240000000a00 */
[----:B0-----:R-:W2:Y:S02]  /*0fa0*/  LDG.E.64 R4, desc[UR36][R4.64] ;  /* 0x0000002404047981 */ /* 0x001ea4000c1e1b00 */
[----:B--2---:R-:W-:-:S04]  /*0fb0*/  ISETP.NE.U32.AND P0, PT, R4, RZ, PT ;  /* 0x000000ff0400720c */ /* 0x004fc80003f05070 */
[----:B------:R-:W-:-:S13]  /*0fc0*/  ISETP.NE.AND.EX P0, PT, R5, RZ, PT, P0 ;  /* 0x000000ff0500720c */ /* 0x000fda0003f05300 */
[----:B------:R-:W-:Y:S05]  /*0fd0*/  @!P0 BRA `(.L_x_11) ;  /* 0x0000000000088947 */ /* 0x000fea0003800000 */
[----:B-1----:R0:W5:Y:S01]  /*0fe0*/  LD.E R41, desc[UR36][R4.64] ;  /* 0x0000002404297980 */ /* 0x002162000c101900 */
[----:B------:R-:W-:Y:S05]  /*0ff0*/  BRA `(.L_x_12) ;  /* 0x0000000000247947 */ /* 0x000fea0003800000 */
.L_x_11:
[----:B------:R-:W-:Y:S02]  /*1000*/  ULDC.64 UR4, c[0x0][0x590] ;  /* 0x0001640000047ab9 */ /* 0x000fe40000000a00 */
[----:B------:R-:W-:-:S04]  /*1010*/  ISETP.NE.U32.AND P0, PT, RZ, UR4, PT ;  /* 0x00000004ff007c0c */ /* 0x000fc8000bf05070 */
[----:B------:R-:W-:-:S13]  /*1020*/  ISETP.NE.AND.EX P0, PT, RZ, UR5, PT, P0 ;  /* 0x00000005ff007c0c */ /* 0x000fda000bf05300 */
[----:B------:R-:W-:Y:S05]  /*1030*/  @!P0 BRA `(.L_x_13) ;  /* 0x00000000000c8947 */ /* 0x000fea0003800000 */
[----:B0-----:R-:W1:Y:S02]  /*1040*/  LDC.64 R4, c[0x0][0x590] ;  /* 0x00016400ff047b82 */ /* 0x001e640000000a00 */
[----:B-1----:R1:W5:Y:S01]  /*1050*/  LDG.E R41, desc[UR36][R4.64] ;  /* 0x0000002404297981 */ /* 0x002362000c1e1900 */
[----:B------:R-:W-:Y:S05]  /*1060*/  BRA `(.L_x_12) ;  /* 0x0000000000087947 */ /* 0x000fea0003800000 */
.L_x_13:
[----:B------:R-:W-:Y:S02]  /*1070*/  ULDC UR4, c[0x0][0x584] ;  /* 0x0001610000047ab9 */ /* 0x000fe40000000800 */
[----:B-1----:R-:W-:-:S07]  /*1080*/  IMAD.U32 R41, RZ, RZ, UR4 ;  /* 0x00000004ff297e24 */ /* 0x002fce000f8e00ff */
.L_x_12:
[----:B------:R-:W-:-:S13]  /*1090*/  LOP3.LUT P0, RZ, R0, 0xff, RZ, 0xc0, !PT ;  /* 0x000000ff00ff7812 */ /* 0x000fda000780c0ff */
[----:B------:R-:W-:Y:S05]  /*10a0*/  @!P0 EXIT ;  /* 0x000000000000894d */ /* 0x000fea0003800000 */
[----:B------:R-:W-:Y:S01]  /*10b0*/  ULDC UR4, c[0x0][0x28c] ;  /* 0x0000a30000047ab9 */ /* 0x000fe20000000800 */
[----:B------:R-:W-:Y:S01]  /*10c0*/  LOP3.LUT R56, R19, 0x1, RZ, 0xfc, !PT ;  /* 0x0000000113387812 */ /* 0x000fe200078efcff */
[----:B------:R-:W-:Y:S01]  /*10d0*/  UIADD3 UR4, UR4, 0x1f, URZ ;  /* 0x0000001f04047890 */ /* 0x000fe2000fffe03f */
[----:B------:R-:W-:Y:S01]  /*10e0*/  UMOV UR38, URZ ;  /* 0x0000003f00267c82 */ /* 0x000fe20008000000 */
[----:B------:R-:W-:Y:S02]  /*10f0*/  UMOV UR39, URZ ;  /* 0x0000003f00277c82 */ /* 0x000fe40008000000 */
[----:B------:R-:W-:-:S04]  /*1100*/  USHF.R.S32.HI UR5, URZ, 0x1f, UR4 ;  /* 0x0000001f3f057899 */ /* 0x000fc80008011404 */
[----:B------:R-:W-:-:S04]  /*1110*/  ULEA.HI UR5, UR5, UR4, URZ, 0x5 ;  /* 0x0000000405057291 */ /* 0x000fc8000f8f283f */
[----:B------:R-:W-:-:S12]  /*1120*/  USHF.R.S32.HI UR40, URZ, 0x5, UR5 ;  /* 0x000000053f287899 */ /* 0x000fd80008011405 */
.L_x_61:
[----:B------:R-:W-:Y:S01]  /*1130*/  LOP3.LUT R0, R18, 0x80, RZ, 0xc0, !PT ;  /* 0x0000008012007812 */ /* 0x000fe200078ec0ff */
[----:B--2---:R-:W2:Y:S01]  /*1140*/  S2UR UR7, SR_CgaCtaId ;  /* 0x00000000000779c3 */ /* 0x004ea20000008800 */
[----:B------:R-:W-:Y:S02]  /*1150*/  UMOV UR6, 0x400 ;  /* 0x0000040000067882 */ /* 0x000fe40000000000 */
[----:B------:R-:W-:-:S06]  /*1160*/  SHF.R.U32.HI R0, RZ, 0x7, R0 ;  /* 0x00000007ff007819 */ /* 0x000fcc0000011600 */
[----:B---3--:R-:W3:Y:S01]  /*1170*/  SHFL.IDX PT, R0, R0, RZ, 0x1f ;  /* 0x00001fff00007589 */ /* 0x008ee200000e0000 */
[----:B--2---:R-:W-:Y:S01]  /*1180*/  ULEA UR42, UR7, UR6, 0x18 ;  /* 0x00000006072a7291 */ /* 0x004fe2000f8ec03f */
[----:B---3--:R-:W-:-:S13]  /*1190*/  R2UR UR4, R0 ;  /* 0x00000000000472ca */ /* 0x008fda00000e0000 */
[----:B------:R-:W-:-:S04]  /*11a0*/  ULEA.HI UR5, UR4, UR4, URZ, 0x1 ;  /* 0x0000000404057291 */ /* 0x000fc8000f8f083f */
[----:B------:R-:W-:-:S04]  /*11b0*/  ULOP3.LUT UR5, UR5, 0xffffe, URZ, 0xc0, !UPT ;  /* 0x000ffffe05057892 */ /* 0x000fc8000f8ec03f */
[----:B------:R-:W-:-:S03]  /*11c0*/  UIADD3 UR5, UR4, -UR5, URZ ;  /* 0x8000000504057290 */ /* 0x000fc6000fffe03f */
[----:B------:R-:W-:Y:S01]  /*11d0*/  ULDC UR4, c[0x0][0x28c] ;  /* 0x0000a30000047ab9 */ /* 0x000fe20000000800 */
[----:B------:R-:W-:Y:S01]  /*11e0*/  ULEA UR5, UR5, UR42, 0xc ;  /* 0x0000002a05057291 */ /* 0x000fe2000f8e603f */
[----:B------:R-:W-:-:S03]  /*11f0*/  ISETP.LT.AND P0, PT, RZ, UR4, PT ;  /* 0x00000004ff007c0c */ /* 0x000fc6000bf01270 */
[----:B------:R-:W-:-:S04]  /*1200*/  UIADD3 UR5, UR5, 0x200, URZ ;  /* 0x0000020005057890 */ /* 0x000fc8000fffe03f */
[----:B------:R-:W-:-:S04]  /*1210*/  USHF.R.U32.HI UR5, URZ, 0x4, UR5 ;  /* 0x000000043f057899 */ /* 0x000fc80008011605 */
[----:B------:R-:W-:-:S04]  /*1220*/  ULOP3.LUT UR5, UR5, 0x3fff, URZ, 0xc0, !UPT ;  /* 0x00003fff05057892 */ /* 0x000fc8000f8ec03f */
[----:B------:R-:W-:Y:S01]  /*1230*/  ULOP3.LUT UR41, UR5, 0x10000, URZ, 0xfc, !UPT ;  /* 0x0001000005297892 */ /* 0x000fe2000f8efc3f */
[----:B----45:R-:W-:Y:S11]  /*1240*/  @P0 BRA `(.L_x_14) ;  /* 0x0000000000400947 */ /* 0x030ff60003800000 */
[----:B------:R-:W-:Y:S01]  /*1250*/  MOV R0, 0x0 ;  /* 0x0000000000007802 */ /* 0x000fe20000000f00 */
[----:B------:R-:W-:Y:S01]  /*1260*/  ULDC.64 UR4, c[0x4][0x68] ;  /* 0x01001a0000047ab9 */ /* 0x000fe20000000a00 */
[----:B------:R-:W-:Y:S01]  /*1270*/  ULDC.64 UR6, c[0x4][0x8] ;  /* 0x0100020000067ab9 */ /* 0x000fe20000000a00 */
[----:B01----:R-:W-:Y:S01]  /*1280*/  IMAD.U32 R4, RZ, RZ, UR4 ;  /* 0x00000004ff047e24 */ /* 0x003fe2000f8e00ff */
[----:B------:R0:W1:Y:S01]  /*1290*/  LDC.64 R14, c[0x4][R0] ;  /* 0x01000000000e7b82 */ /* 0x0000620000000a00 */
[----:B------:R-:W-:Y:S01]  /*12a0*/  IMAD.U32 R5, RZ, RZ, UR5 ;  /* 0x00000005ff057e24 */ /* 0x000fe2000f8e00ff */
[----:B------:R-:W-:Y:S01]  /*12b0*/  ULDC.64 UR4, c[0x4][0x70] ;  /* 0x01001c0000047ab9 */ /* 0x000fe20000000a00 */
[----:B------:R-:W-:Y:S02]  /*12c0*/  IMAD.U32 R10, RZ, RZ, UR6 ;  /* 0x00000006ff0a7e24 */ /* 0x000fe4000f8e00ff */
[----:B------:R-:W-:Y:S02]  /*12d0*/  IMAD.U32 R6, RZ, RZ, UR4 ;  /* 0x00000004ff067e24 */ /* 0x000fe4000f8e00ff */
[----:B------:R-:W-:-:S02]  /*12e0*/  IMAD.U32 R7, RZ, RZ, UR5 ;  /* 0x00000005ff077e24 */ /* 0x000fc4000f8e00ff */
[----:B------:R-:W-:Y:S02]  /*12f0*/  IMAD.U32 R11, RZ, RZ, UR7 ;  /* 0x00000007ff0b7e24 */ /* 0x000fe4000f8e00ff */
[----:B------:R-:W-:Y:S02]  /*1300*/  IMAD.MOV.U32 R8, RZ, RZ, 0x1e1 ;  /* 0x000001e1ff087424 */ /* 0x000fe400078e00ff */
[----:B------:R-:W-:Y:S02]  /*1310*/  IMAD.MOV.U32 R12, RZ, RZ, 0x1 ;  /* 0x00000001ff0c7424 */ /* 0x000fe400078e00ff */
[----:B0-----:R-:W-:-:S07]  /*1320*/  IMAD.MOV.U32 R13, RZ, RZ, RZ ;  /* 0x000000ffff0d7224 */ /* 0x001fce00078e00ff */
[----:B------:R-:W-:-:S07]  /*1330*/  LEPC R20, `(.L_x_14) ;  /* 0x000000001014794e */ /* 0x000fce0000000000 */
[----:B-1---5:R-:W-:Y:S05]  /*1340*/  CALL.ABS.NOINC R14 ;  /* 0x000000000e007343 */ /* 0x022fea0003c00000 */
.L_x_14:
[----:B------:R-:W-:-:S13]  /*1350*/  ISETP.NE.AND P0, PT, R56, 0x3, PT ;  /* 0x000000033800780c */ /* 0x000fda0003f05270 */
[----:B------:R-:W-:Y:S05]  /*1360*/  @!P0 BRA `(.L_x_15) ;  /* 0x0000000000048947 */ /* 0x000fea0003800000 */
[----:B------:R-:W-:Y:S01]  /*1370*/  BPT.TRAP 0x1 ;  /* 0x000000040000795c */ /* 0x000fe20000300000 */
.L_x_15:
[----:B------:R-:W-:Y:S02]  /*1380*/  IMAD.U32 R3, RZ, RZ, UR39 ;  /* 0x00000027ff037e24 */ /* 0x000fe4000f8e00ff */
[----:B------:R-:W-:-:S03]  /*1390*/  IMAD.U32 R0, RZ, RZ, UR38 ;  /* 0x00000026ff007e24 */ /* 0x000fc6000f8e00ff */
[----:B------:R-:W-:Y:S02]  /*13a0*/  LEA R3, R3, UR42, 0x3 ;  /* 0x0000002a03037c11 */ /* 0x000fe4000f8e18ff */
[----:B------:R-:W-:-:S04]  /*13b0*/  SHF.L.U32 R0, R0, 0x1f, RZ ;  /* 0x0000001f00007819 */ /* 0x000fc800000006ff */
[----:B------:R2:W3:Y:S01]  /*13c0*/  SYNCS.PHASECHK.TRANS64.TRYWAIT P1, [R3+URZ], R0 ;  /* 0x00000000030075a7 */ /* 0x0004e2000802017f */
[----:B------:R-:W-:Y:S05]  /*13d0*/  @!P0 BRA `(.L_x_16) ;  /* 0x0000000000048947 */ /* 0x000fea0003800000 */
[----:B------:R-:W-:Y:S01]  /*13e0*/  BPT.TRAP 0x1 ;  /* 0x000000040000795c */ /* 0x000fe20000300000 */
.L_x_16:
[----:B---3--:R-:W-:Y:S05]  /*13f0*/  @P1 BRA `(.L_x_17) ;  /* 0x0000000000081947 */ /* 0x008fea0003800000 */
[----:B------:R-:W3:Y:S02]  /*1400*/  SYNCS.PHASECHK.TRANS64.TRYWAIT P1, [R3+URZ], R0 ;  /* 0x00000000030075a7 */ /* 0x000ee4000802017f */
[----:B---3--:R-:W-:Y:S05]  /*1410*/  @!P1 BRA `(.L_x_18) ;  /* 0x0000004400349947 */ /* 0x008fea0003800000 */
.L_x_17:
[----:B------:R-:W-:-:S04]  /*1420*/  UISETP.LT.AND UP0, UPT, UR40, 0x1, UPT ;  /* 0x000000012800788c */ /* 0x000fc8000bf01270 */
[----:B------:R-:W-:-:S04]  /*1430*/  USEL UR4, UR40, 0x1, UP0 ;  /* 0x0000000128047887 */ /* 0x000fc80008000000 */
[----:B------:R-:W-:-:S06]  /*1440*/  UIADD3 UR4, UR40, -UR4, URZ ;  /* 0x8000000428047290 */ /* 0x000fcc000fffe03f */
[----:B--23--:R-:W-:Y:S01]  /*1450*/  IMAD.U32 R0, RZ, RZ, UR4 ;  /* 0x00000004ff007e24 */ /* 0x00cfe2000f8e00ff */
[----:B------:R-:W-:Y:S05]  /*1460*/  WARPSYNC.ALL ;  /* 0x0000000000007948 */ /* 0x000fea0003800000 */
[----:B------:R-:W-:Y:S01]  /*1470*/  ISETP.GE.AND P1, PT, R0, 0x1, PT ;  /* 0x000000010000780c */ /* 0x000fe20003f26270 */
[----:B------:R-:W-:Y:S01]  /*1480*/  UIADD3 UR4, UR42, 0x33200, URZ ;  /* 0x000332002a047890 */ /* 0x000fe2000fffe03f */
[----:B------:R-:W-:Y:S01]  /*1490*/  WARPGROUP.ARRIVE ;  /* 0x00000000000079c5 */ /* 0x000fe20000000000 */
[----:B------:R-:W-:Y:S02]  /*14a0*/  UIMAD UR6, UR39, 0x300, UR41 ;  /* 0x00000300270678a4 */ /* 0x000fe4000f8e0229 */
[----:B------:R-:W-:Y:S01]  /*14b0*/  USHF.R.U32.HI UR4, URZ, 0x4, UR4 ;  /* 0x000000043f047899 */ /* 0x000fe20008011604 */
[----:B------:R-:W-:Y:S01]  /*14c0*/  UMOV UR9, 0x80000020 ;  /* 0x8000002000097882 */ /* 0x000fe20000000000 */
[----:B------:R-:W-:-:S02]  /*14d0*/  UMOV UR11, 0x80000020 ;  /* 0x80000020000b7882 */ /* 0x000fc40000000000 */
[----:B------:R-:W-:Y:S01]  /*14e0*/  ULOP3.LUT UR4, UR4, 0x3fff, URZ, 0xc0, !UPT ;  /* 0x00003fff04047892 */ /* 0x000fe2000f8ec03f */
[----:B------:R-:W-:Y:S01]  /*14f0*/  UMOV UR8, UR6 ;  /* 0x0000000600087c82 */ /* 0x000fe20008000000 */
[----:B------:R-:W-:Y:S02]  /*1500*/  UIADD3 UR7, UR6, 0x200, URZ ;  /* 0x0000020006077890 */ /* 0x000fe4000fffe03f */
[----:B------:R-:W-:-:S04]  /*1510*/  ULOP3.LUT UR4, UR4, 0x10000, URZ, 0xfc, !UPT ;  /* 0x0001000004047892 */ /* 0x000fc8000f8efc3f */
[----:B------:R-:W-:-:S07]  /*1520*/  ULEA UR5, UR39, UR4, 0x6 ;  /* 0x0000000427057291 */ /* 0x000fce000f8e303f */
[----:B------:R-:W-:Y:S02]  /*1530*/  UMOV UR10, UR5 ;  /* 0x00000005000a7c82 */ /* 0x000fe40008000000 */
[----:B------:R-:W-:Y:S01]  /*1540*/  HGMMA.64x16x16.F32.BF16 R32, gdesc[UR8], RZ, !UPT, gsb0 ;  /* 0x00200000082079f0 */ /* 0x000fe2000c0018ff */
[----:B------:R-:W-:Y:S01]  /*1550*/  UMOV UR8, UR7 ;  /* 0x0000000700087c82 */ /* 0x000fe20008000000 */
[----:B------:R-:W-:Y:S01]  /*1560*/  UMOV UR9, 0x80000020 ;  /* 0x8000002000097882 */ /* 0x000fe20000000000 */
[----:B------:R-:W-:Y:S02]  /*1570*/  WARPGROUP.DEPBAR.LE gsb0, 0x0 ;  /* 0x00008000000079c5 */ /* 0x000fe40000010000 */
[----:B------:R-:W-:-:S06]  /*1580*/  WARPGROUP.ARRIVE ;  /* 0x00000000000079c5 */ /* 0x000fcc0000000000 */
[----:B------:R-:W-:Y:S01]  /*1590*/  HGMMA.64x16x16.F32.BF16 R24, gdesc[UR8], RZ, !UPT, gsb0 ;  /* 0x00200000081879f0 */ /* 0x000fe2000c0018ff */
[----:B------:R-:W-:Y:S02]  /*15a0*/  UIADD3 UR8, UR6, 0x2, URZ ;  /* 0x0000000206087890 */ /* 0x000fe4000fffe03f */
[----:B------:R-:W-:Y:S01]  /*15b0*/  UIADD3 UR10, UR5, 0x2, URZ ;  /* 0x00000002050a7890 */ /* 0x000fe2000fffe03f */
[----:B------:R-:W-:Y:S01]  /*15c0*/  UMOV UR9, 0x80000020 ;  /* 0x8000002000097882 */ /* 0x000fe20000000000 */
[----:B------:R-:W-:Y:S01]  /*15d0*/  UMOV UR11, 0x80000020 ;  /* 0x80000020000b7882 */ /* 0x000fe20000000000 */
[----:B------:R-:W-:Y:S01]  /*15e0*/  UIADD3 UR6, UR6, 0x202, URZ ;  /* 0x0000020206067890 */ /* 0x000fe2000fffe03f */
[----:B------:R-:W-:Y:S02]  /*15f0*/  WARPGROUP.DEPBAR.LE gsb0, 0x0 ;  /* 0x00008000000079c5 */ /* 0x000fe40000010000 */
[----:B------:R-:W-:-:S06]  /*1600*/  WARPGROUP.ARRIVE ;  /* 0x00000000000079c5 */ /* 0x000fcc0000000000 */
[----:B------:R-:W-:Y:S01]  /*1610*/  HGMMA.64x16x16.F32.BF16 R32, gdesc[UR8], R32, gsb0 ;  /* 0x00200000082079f0 */ /* 0x000fe20008001820 */
[----:B------:R-:W-:Y:S01]  /*1620*/  UMOV UR8, UR6 ;  /* 0x0000000600087c82 */ /* 0x000fe20008000000 */
[----:B------:R-:W-:Y:S01]  /*1630*/  UMOV UR9, 0x80000020 ;  /* 0x8000002000097882 */ /* 0x000fe20000000000 */
[----:B------:R-:W-:Y:S02]  /*1640*/  WARPGROUP.DEPBAR.LE gsb0, 0x0 ;  /* 0x00008000000079c5 */ /* 0x000fe40000010000 */
[----:B------:R-:W-:-:S06]  /*1650*/  WARPGROUP.ARRIVE ;  /* 0x00000000000079c5 */ /* 0x000fcc0000000000 */
[----:B------:R-:W-:Y:S03]  /*1660*/  HGMMA.64x16x16.F32.BF16 R24, gdesc[UR8], R24, gsb0 ;  /* 0x00200000081879f0 */ /* 0x000fe60008001818 */
[----:B------:R-:W-:Y:S02]  /*1670*/  WARPGROUP.DEPBAR.LE gsb0, 0x0 ;  /* 0x00008000000079c5 */ /* 0x000fe40000010000 */
[----:B------:R-:W-:Y:S05]  /*1680*/  @!P1 BRA `(.L_x_19) ;  /* 0x0000000400109947 */ /* 0x000fea0003800000 */
[----:B------:R-:W-:-:S04]  /*1690*/  UIADD3 UR5, UR39, 0x1, URZ ;  /* 0x0000000127057890 */ /* 0x000fc8000fffe03f */
[----:B------:R-:W-:-:S04]  /*16a0*/  UISETP.NE.AND UP0, UPT, UR5, 0x11, UPT ;  /* 0x000000110500788c */ /* 0x000fc8000bf05270 */
[----:B------:R-:W-:Y:S02]  /*16b0*/  USEL UR6, URZ, 0x1, UP0 ;  /* 0x000000013f067887 */ /* 0x000fe40008000000 */
[----:B------:R-:W-:Y:S02]  /*16c0*/  USEL UR5, UR5, URZ, UP0 ;  /* 0x0000003f05057287 */ /* 0x000fe40008000000 */
[----:B------:R-:W-:-:S06]  /*16d0*/  ULOP3.LUT UR6, UR38, UR6, URZ, 0x3c, !UPT ;  /* 0x0000000626067292 */ /* 0x000fcc000f8e3c3f */
[----:B01----:R-:W-:Y:S01]  /*16e0*/  IMAD.U32 R5, RZ, RZ, UR6 ;  /* 0x00000006ff057e24 */ /* 0x003fe2000f8e00ff */
[----:B------:R-:W-:-:S06]  /*16f0*/  UMOV UR6, UR39 ;  /* 0x0000002700067c82 */ /* 0x000fcc0008000000 */
.L_x_26:
[----:B01----:R-:W-:Y:S05]  /*1700*/  @!P0 BRA `(.L_x_20) ;  /* 0x0000000000048947 */ /* 0x003fea0003800000 */
[----:B------:R-:W-:Y:S01]  /*1710*/  BPT.TRAP 0x1 ;  /* 0x000000040000795c */ /* 0x000fe20000300000 */
.L_x_20:
[----:B------:R-:W0:Y:S01]  /*1720*/  S2UR UR8, SR_CgaCtaId ;  /* 0x00000000000879c3 */ /* 0x000e220000008800 */
[----:B------:R-:W-:Y:S01]  /*1730*/  UMOV UR7, 0x400 ;  /* 0x0000040000077882 */ /* 0x000fe20000000000 */
[----:B------:R-:W-:Y:S01]  /*1740*/  SHF.L.U32 R3, R5, 0x1f, RZ ;  /* 0x0000001f05037819 */ /* 0x000fe200000006ff */
[----:B0-----:R-:W-:-:S04]  /*1750*/  ULEA UR14, UR8, UR7, 0x18 ;  /* 0x00000007080e7291 */ /* 0x001fc8000f8ec03f */
[----:B------:R-:W-:-:S09]  /*1760*/  ULEA UR7, UR5, UR14, 0x3 ;  /* 0x0000000e05077291 */ /* 0x000fd2000f8e183f */
[----:B------:R0:W1:Y:S01]  /*1770*/  SYNCS.PHASECHK.TRANS64.TRYWAIT P1, [UR7], R3 ;  /* 0x00000003ff0075a7 */ /* 0x0000620008020147 */
[----:B------:R-:W-:Y:S05]  /*1780*/  @!P0 BRA `(.L_x_21) ;  /* 0x0000000000048947 */ /* 0x000fea0003800000 */
[----:B------:R-:W-:Y:S01]  /*1790*/  BPT.TRAP 0x1 ;  /* 0x000000040000795c */ /* 0x000fe20000300000 */
.L_x_21:
[----:B-1----:R-:W-:Y:S05]  /*17a0*/  @P1 BRA `(.L_x_22) ;  /* 0x0000000000081947 */ /* 0x002fea0003800000 */
[----:B------:R-:W1:Y:S02]  /*17b0*/  SYNCS.PHASECHK.TRANS64.TRYWAIT P1, [UR7], R3 ;  /* 0x00000003ff0075a7 */ /* 0x000e640008020147 */
[----:B-1----:R-:W-:Y:S05]  /*17c0*/  @!P1 BRA `(.L_x_23) ;  /* 0x00000040005c9947 */ /* 0x002fea0003800000 */
.L_x_22:
[----:B------:R-:W-:Y:S01]  /*17d0*/  ULEA UR7, UR5, UR4, 0x6 ;  /* 0x0000000405077291 */ /* 0x000fe2000f8e303f */
[----:B------:R-:W-:Y:S01]  /*17e0*/  WARPGROUP.ARRIVE ;  /* 0x00000000000079c5 */ /* 0x000fe20000000000 */
[----:B------:R-:W-:Y:S01]  /*17f0*/  UIMAD UR12, UR5, 0x300, UR41 ;  /* 0x00000300050c78a4 */ /* 0x000fe2000f8e0229 */
[----:B------:R-:W-:Y:S01]  /*1800*/  UMOV UR11, 0x80000020 ;  /* 0x80000020000b7882 */ /* 0x000fe20000000000 */
[----:B------:R-:W-:Y:S02]  /*1810*/  UMOV UR9, 0x80000020 ;  /* 0x8000002000097882 */ /* 0x000fe40000000000 */
[----:B------:R-:W-:Y:S01]  /*1820*/  UIADD3 UR13, UR12, 0x200, URZ ;  /* 0x000002000c0d7890 */ /* 0x000fe2000fffe03f */
[----:B------:R-:W-:Y:S02]  /*1830*/  UMOV UR10, UR7 ;  /* 0x00000007000a7c82 */ /* 0x000fe40008000000 */
[----:B------:R-:W-:Y:S02]  /*1840*/  UMOV UR8, UR12 ;  /* 0x0000000c00087c82 */ /* 0x000fe40008000000 */
[----:B------:R-:W-:Y:S01]  /*1850*/  HGMMA.64x16x16.F32.BF16 R32, gdesc[UR8], R32, gsb0 ;  /* 0x00200000082079f0 */ /* 0x000fe20008001820 */
[----:B------:R-:W-:Y:S01]  /*1860*/  UMOV UR9, 0x80000020 ;  /* 0x8000002000097882 */ /* 0x000fe20000000000 */
[----:B------:R-:W-:Y:S01]  /*1870*/  UMOV UR8, UR13 ;  /* 0x0000000d00087c82 */ /* 0x000fe20008000000 */
[----:B------:R-:W-:-:S02]  /*1880*/  WARPGROUP.DEPBAR.LE gsb0, 0x0 ;  /* 0x00008000000079c5 */ /* 0x000fc40000010000 */
[----:B------:R-:W-:-:S06]  /*1890*/  WARPGROUP.ARRIVE ;  /* 0x00000000000079c5 */ /* 0x000fcc0000000000 */
[----:B------:R-:W-:Y:S01]  /*18a0*/  HGMMA.64x16x16.F32.BF16 R24, gdesc[UR8], R24, gsb0 ;  /* 0x00200000081879f0 */ /* 0x000fe20008001818 */
        /* <DEDUP_REMOVED lines=15> */
[----:B------:R-:W-:Y:S01]  /*19a0*/  BPT.TRAP 0x1 ;  /* 0x000000040000795c */ /* 0x000fe20000300000 */
.L_x_24:
[----:B------:R-:W-:Y:S01]  /*19b0*/  ULEA UR7, UR6, UR14, 0x3 ;  /* 0x0000000e06077291 */ /* 0x000fe2000f8e183f */
[----:B------:R-:W-:-:S03]  /*19c0*/  ISETP.GT.U32.AND P1, PT, R19, 0x1, PT ;  /* 0x000000011300780c */ /* 0x000fc60003f24070 */
[----:B------:R-:W-:-:S04]  /*19d0*/  UIADD3 UR7, UR7, 0x88, URZ ;  /* 0x0000008807077890 */ /* 0x000fc8000fffe03f */
[----:B------:R-:W-:-:S09]  /*19e0*/  UPRMT UR7, URZ, 0x654, UR7 ;  /* 0x000006543f077896 */ /* 0x000fd20008000007 */
[----:B------:R-:W-:Y:S01]  /*19f0*/  SYNCS.ARRIVE.TRANS64.RED.A1T0 RZ, [UR7], RZ ;  /* 0x000000ffffff79a7 */ /* 0x000fe20008100407 */
[----:B------:R-:W-:Y:S05]  /*1a00*/  @P1 BRA `(.L_x_25) ;  /* 0x0000000000041947 */ /* 0x000fea0003800000 */
[----:B------:R-:W-:Y:S01]  /*1a10*/  BPT.TRAP 0x1 ;  /* 0x000000040000795c */ /* 0x000fe20000300000 */
.L_x_25:
[----:B------:R-:W-:Y:S01]  /*1a20*/  UIADD3 UR5, UR5, 0x1, URZ ;  /* 0x0000000105057890 */ /* 0x000fe2000fffe03f */
[C---:B------:R-:W-:Y:S01]  /*1a30*/  ISETP.GT.AND P1, PT, R0.reuse, 0x1, PT ;  /* 0x000000010000780c */ /* 0x040fe20003f24270 */
[----:B------:R-:W-:Y:S01]  /*1a40*/  UIADD3 UR6, UR6, 0x1, URZ ;  /* 0x0000000106067890 */ /* 0x000fe2000fffe03f */
[----:B------:R-:W-:Y:S01]  /*1a50*/  VIADD R0, R0, 0xffffffff ;  /* 0xffffffff00007836 */ /* 0x000fe20000000000 */
[----:B------:R-:W-:Y:S02]  /*1a60*/  UISETP.NE.AND UP0, UPT, UR5, 0x11, UPT ;  /* 0x000000110500788c */ /* 0x000fe4000bf05270 */
[----:B------:R-:W-:Y:S02]  /*1a70*/  UISETP.NE.AND UP1, UPT, UR6, 0x11, UPT ;  /* 0x000000110600788c */ /* 0x000fe4000bf25270 */
[----:B------:R-:W-:Y:S02]  /*1a80*/  USEL UR7, URZ, 0x1, UP0 ;  /* 0x000000013f077887 */ /* 0x000fe40008000000 */
[----:B------:R-:W-:-:S02]  /*1a90*/  USEL UR5, UR5, URZ, UP0 ;  /* 0x0000003f05057287 */ /* 0x000fc40008000000 */
[----:B------:R-:W-:Y:S02]  /*1aa0*/  USEL UR6, UR6, URZ, UP1 ;  /* 0x0000003f06067287 */ /* 0x000fe40008800000 */
[----:B------:R-:W-:Y:S01]  /*1ab0*/  LOP3.LUT R5, R5, UR7, RZ, 0x3c, !PT ;  /* 0x0000000705057c12 */ /* 0x000fe2000f8e3cff */
[----:B------:R-:W-:Y:S09]  /*1ac0*/  @P1 BRA `(.L_x_26) ;  /* 0xfffffffc000c1947 */ /* 0x000ff2000383ffff */
.L_x_19:
[----:B------:R-:W2:Y:S02]  /*1ad0*/  LDC R0, c[0x0][0x28c] ;  /* 0x0000a300ff007b82 */ /* 0x000ea40000000800 */
[----:B--2---:R-:W-:-:S13]  /*1ae0*/  ISETP.GE.AND P1, PT, R0, 0x1, PT ;  /* 0x000000010000780c */ /* 0x004fda0003f26270 */
[----:B------:R-:W-:Y:S05]  /*1af0*/  @!P1 BRA `(.L_x_27) ;  /* 0x0000000000489947 */ /* 0x000fea0003800000 */
[----:B------:R-:W-:Y:S05]  /*1b00*/  @!P0 BRA `(.L_x_28) ;  /* 0x0000000000048947 */ /* 0x000fea0003800000 */
[----:B------:R-:W-:Y:S01]  /*1b10*/  BPT.TRAP 0x1 ;  /* 0x000000040000795c */ /* 0x000fe20000300000 */
.L_x_28:
[----:B------:R-:W2:Y:S01]  /*1b20*/  S2UR UR7, SR_CgaCtaId ;  /* 0x00000000000779c3 */ /* 0x000ea20000008800 */
[----:B------:R-:W-:Y:S01]  /*1b30*/  UISETP.LT.AND UP0, UPT, UR40, 0x1, UPT ;  /* 0x000000012800788c */ /* 0x000fe2000bf01270 */
[----:B------:R-:W-:-:S03]  /*1b40*/  ISETP.GT.U32.AND P0, PT, R19, 0x1, PT ;  /* 0x000000011300780c */ /* 0x000fc60003f04070 */
[----:B------:R-:W-:-:S04]  /*1b50*/  USEL UR6, UR40, 0x1, UP0 ;  /* 0x0000000128067887 */ /* 0x000fc80008000000 */
[----:B------:R-:W-:-:S04]  /*1b60*/  UIADD3 UR6, UR39, UR40, -UR6 ;  /* 0x0000002827067290 */ /* 0x000fc8000fffe806 */
[----:B------:R-:W-:-:S04]  /*1b70*/  UIMAD.WIDE.U32 UR4, UR6, -0xf0f0f0f, URZ ;  /* 0xf0f0f0f1060478a5 */ /* 0x000fc8000f8e003f */
[----:B------:R-:W-:-:S03]  /*1b80*/  USHF.R.U32.HI UR4, URZ, 0x4, UR5 ;  /* 0x000000043f047899 */ /* 0x000fc60008011605 */
[----:B------:R-:W-:Y:S01]  /*1b90*/  UMOV UR5, 0x400 ;  /* 0x0000040000057882 */ /* 0x000fe20000000000 */
[----:B------:R-:W-:Y:S02]  /*1ba0*/  UIMAD UR6, UR4, -0x11, UR6 ;  /* 0xffffffef040678a4 */ /* 0x000fe4000f8e0206 */
[----:B--2---:R-:W-:-:S04]  /*1bb0*/  ULEA UR5, UR7, UR5, 0x18 ;  /* 0x0000000507057291 */ /* 0x004fc8000f8ec03f */
[----:B------:R-:W-:-:S04]  /*1bc0*/  ULEA UR6, UR6, UR5, 0x3 ;  /* 0x0000000506067291 */ /* 0x000fc8000f8e183f */
[----:B------:R-:W-:-:S04]  /*1bd0*/  UIADD3 UR6, UR6, 0x88, URZ ;  /* 0x0000008806067890 */ /* 0x000fc8000fffe03f */
[----:B------:R-:W-:-:S09]  /*1be0*/  UPRMT UR6, URZ, 0x654, UR6 ;  /* 0x000006543f067896 */ /* 0x000fd20008000006 */
[----:B------:R-:W-:Y:S01]  /*1bf0*/  SYNCS.ARRIVE.TRANS64.RED.A1T0 RZ, [UR6], RZ ;  /* 0x000000ffffff79a7 */ /* 0x000fe20008100406 */
[----:B------:R-:W-:Y:S05]  /*1c00*/  @P0 BRA `(.L_x_27) ;  /* 0x0000000000040947 */ /* 0x000fea0003800000 */
[----:B------:R-:W-:Y:S01]  /*1c10*/  BPT.TRAP 0x1 ;  /* 0x000000040000795c */ /* 0x000fe20000300000 */
.L_x_27:
[----:B01----:R-:W0:Y:S01]  /*1c20*/  LDC R5, c[0x0][0x288] ;  /* 0x0000a200ff057b82 */ /* 0x003e220000000800 */
[----:B------:R-:W-:Y:S01]  /*1c30*/  LOP3.LUT R0, R22, 0x1, RZ, 0xc0, !PT ;  /* 0x0000000116007812 */ /* 0x000fe200078ec0ff */
[----:B------:R-:W-:Y:S01]  /*1c40*/  UIADD3 UR39, UR40, UR39, URZ ;  /* 0x0000002728277290 */ /* 0x000fe2000fffe03f */
[----:B------:R-:W-:Y:S01]  /*1c50*/  SHF.R.U32.HI R3, RZ, 0x2, R18 ;  /* 0x00000002ff037819 */ /* 0x000fe20000011612 */
[----:B------:R-:W-:Y:S01]  /*1c60*/  IMAD R9, R43, 0xc0, RZ ;  /* 0x000000c02b097824 */ /* 0x000fe200078e02ff */
[----:B------:R-:W-:Y:S01]  /*1c70*/  LOP3.LUT R4, R18, 0x60, RZ, 0xc0, !PT ;  /* 0x0000006012047812 */ /* 0x000fe200078ec0ff */
[----:B------:R-:W-:Y:S01]  /*1c80*/  IMAD.SHL.U32 R12, R0, 0x40, RZ ;  /* 0x00000040000c7824 */ /* 0x000fe200078e00ff */
[----:B------:R-:W-:Y:S01]  /*1c90*/  LOP3.LUT R3, R3, 0x7, RZ, 0xc0, !PT ;  /* 0x0000000703037812 */ /* 0x000fe200078ec0ff */
[----:B------:R-:W-:Y:S01]  /*1ca0*/  UISETP.GT.U32.AND UP0, UPT, UR39, 0x10, UPT ;  /* 0x000000102700788c */ /* 0x000fe2000bf04070 */
[----:B------:R-:W-:Y:S01]  /*1cb0*/  SHF.R.U32.HI R4, RZ, 0x1, R4 ;  /* 0x00000001ff047819 */ /* 0x000fe20000011604 */
[----:B------:R-:W-:Y:S01]  /*1cc0*/  ULDC UR7, c[0x0][0x284] ;  /* 0x0000a10000077ab9 */ /* 0x000fe20000000800 */
[--C-:B------:R-:W-:Y:S01]  /*1cd0*/  LOP3.LUT R12, R12, 0x40, R3.reuse, 0xe2, !PT ;  /* 0x000000400c0c7812 */ /* 0x100fe200078ee203 */
[----:B------:R-:W-:Y:S01]  /*1ce0*/  UISETP.LT.U32.AND UP0, UPT, UR40, 0x11, UP0 ;  /* 0x000000112800788c */ /* 0x000fe20008701070 */
[-C--:B------:R-:W-:Y:S01]  /*1cf0*/  IADD3 R3, RZ, -R4.reuse, -R3 ;  /* 0x80000004ff037210 */ /* 0x080fe20007ffe803 */
[----:B------:R-:W-:Y:S01]  /*1d00*/  UISETP.GE.U32.AND UP1, UPT, UR40, 0x11, UPT ;  /* 0x000000112800788c */ /* 0x000fe2000bf26070 */
[----:B------:R-:W-:Y:S01]  /*1d10*/  LOP3.LUT R12, R12, R4, RZ, 0xfc, !PT ;  /* 0x000000040c0c7212 */ /* 0x000fe200078efcff */
[----:B------:R-:W-:Y:S01]  /*1d20*/  IMAD.SHL.U32 R4, R18, 0x2, RZ ;  /* 0x0000000212047824 */ /* 0x000fe200078e00ff */
[----:B------:R-:W-:Y:S01]  /*1d30*/  SHF.R.S32.HI R21, RZ, 0x1f, R23 ;  /* 0x0000001fff157819 */ /* 0x000fe20000011417 */
[----:B------:R-:W-:Y:S01]  /*1d40*/  IMAD R8, R0, -0x40, R3 ;  /* 0xffffffc000087824 */ /* 0x000fe200078e0203 */
[----:B------:R-:W-:Y:S01]  /*1d50*/  LOP3.LUT R0, R18, 0x3, RZ, 0xc0, !PT ;  /* 0x0000000312007812 */ /* 0x000fe200078ec0ff */
[----:B------:R-:W-:Y:S01]  /*1d60*/  IMAD.SHL.U32 R3, R42, 0x10, RZ ;  /* 0x000000102a037824 */ /* 0x000fe200078e00ff */
[----:B------:R-:W-:Y:S01]  /*1d70*/  ULDC.64 UR8, c[0x0][0x5d0] ;  /* 0x0001740000087ab9 */ /* 0x000fe20000000a00 */
[----:B------:R-:W-:Y:S01]  /*1d80*/  UIMAD.WIDE.U32 UR4, UR39, -0xf0f0f0f, URZ ;  /* 0xf0f0f0f1270478a5 */ /* 0x000fe2000f8e003f */
[----:B------:R-:W-:Y:S01]  /*1d90*/  IMAD R6, R21, UR8, RZ ;  /* 0x0000000815067c24 */ /* 0x000fe2000f8e02ff */
[----:B------:R-:W-:Y:S01]  /*1da0*/  USEL UR6, URZ, 0x1, !UP0 ;  /* 0x000000013f067887 */ /* 0x000fe2000c000000 */
[C---:B0-----:R-:W-:Y:S01]  /*1db0*/  ISETP.GE.AND P0, PT, R3.reuse, R5, PT ;  /* 0x000000050300720c */ /* 0x041fe20003f06270 */
[----:B------:R-:W-:Y:S01]  /*1dc0*/  IMAD R0, R0, -0x2, R5 ;  /* 0xfffffffe00007824 */ /* 0x000fe200078e0205 */
[----:B------:R-:W-:Y:S01]  /*1dd0*/  LOP3.LUT R4, R3, 0x6, R4, 0xf8, !PT ;  /* 0x0000000603047812 */ /* 0x000fe200078ef804 */
[----:B------:R-:W-:Y:S01]  /*1de0*/  USHF.R.U32.HI UR4, URZ, 0x4, UR5 ;  /* 0x000000043f047899 */ /* 0x000fe20008011605 */
[----:B------:R-:W-:Y:S01]  /*1df0*/  ISETP.GE.OR P0, PT, R9, UR7, P0 ;  /* 0x0000000709007c0c */ /* 0x000fe20008706670 */
[----:B------:R-:W-:Y:S01]  /*1e00*/  ULOP3.LUT UR38, UR38, UR6, URZ, 0x3c, !UPT ;  /* 0x0000000626267292 */ /* 0x000fe2000f8e3c3f */
[----:B------:R-:W-:Y:S01]  /*1e10*/  SHF.R.S32.HI R5, RZ, 0x1f, R4 ;  /* 0x0000001fff057819 */ /* 0x000fe20000011404 */
[----:B------:R-:W-:Y:S01]  /*1e20*/  IMAD R11, R23, UR9, R6 ;  /* 0x00000009170b7c24 */ /* 0x000fe2000f8e0206 */
[----:B------:R-:W-:Y:S01]  /*1e30*/  UIMAD UR39, UR4, -0x11, UR39 ;  /* 0xffffffef042778a4 */ /* 0x000fe2000f8e0227 */
[----:B------:R-:W-:Y:S01]  /*1e40*/  IMAD.MOV.U32 R13, RZ, RZ, RZ ;  /* 0x000000ffff0d7224 */ /* 0x000fe200078e00ff */
[----:B------:R-:W-:Y:S01]  /*1e50*/  IADD3 R58, -R9, UR7, R8 ;  /* 0x00000007093a7c10 */ /* 0x000fe2000fffe108 */
[----:B------:R-:W-:Y:S01]  /*1e60*/  IMAD.WIDE.U32 R6, R23, UR8, R4 ;  /* 0x0000000817067c25 */ /* 0x000fe2000f8e0004 */
[----:B------:R-:W-:-:S03]  /*1e70*/  @UP1 ULOP3.LUT UR38, UR38, 0x1, UR4, 0x78, !UPT ;  /* 0x0000000126261892 */ /* 0x000fc6000f8e7804 */
[----:B------:R-:W-:Y:S02]  /*1e80*/  IMAD.IADD R3, R0, 0x1, -R3 ;  /* 0x0000000100037824 */ /* 0x000fe400078e0a03 */
[----:B------:R-:W-:Y:S02]  /*1e90*/  IMAD.IADD R7, R7, 0x1, R11 ;  /* 0x0000000107077824 */ /* 0x000fe400078e020b */
[----:B------:R-:W-:-:S04]  /*1ea0*/  IMAD.WIDE R12, R43, 0xc0, R12 ;  /* 0x000000c02b0c7825 */ /* 0x000fc800078e020c */
[----:B------:R-:W-:Y:S01]  /*1eb0*/  IMAD.MOV.U32 R0, RZ, RZ, -0x1 ;  /* 0xffffffffff007424 */ /* 0x000fe200078e00ff */
[----:B------:R-:W-:Y:S06]  /*1ec0*/  @P0 BRA `(.L_x_29) ;  /* 0x0000001400680947 */ /* 0x000fec0003800000 */
[----:B------:R-:W0:Y:S01]  /*1ed0*/  LDC.64 R10, c[0x0][0x5c8] ;  /* 0x00017200ff0a7b82 */ /* 0x000e220000000a00 */
[----:B-----5:R-:W-:Y:S01]  /*1ee0*/  FSETP.NEU.AND P1, PT, R41, RZ, PT ;  /* 0x000000ff2900720b */ /* 0x020fe20003f2d000 */
[----:B------:R-:W-:Y:S01]  /*1ef0*/  BSSY B0, `(.L_x_29) ;  /* 0x0000157000007945 */ /* 0x000fe20003800000 */
[----:B------:R-:W-:-:S04]  /*1f00*/  ISETP.GT.AND P2, PT, R58, RZ, PT ;  /* 0x000000ff3a00720c */ /* 0x000fc80003f44270 */
[----:B------:R-:W-:Y:S01]  /*1f10*/  ISETP.GT.AND P0, PT, R3, RZ, P2 ;  /* 0x000000ff0300720c */ /* 0x000fe20001704270 */
[-C--:B0-----:R-:W-:Y:S02]  /*1f20*/  IMAD R8, R13, R10.reuse, RZ ;  /* 0x0000000a0d087224 */ /* 0x081fe400078e02ff */
[----:B------:R-:W-:-:S04]  /*1f30*/  IMAD.WIDE.U32 R48, R12, R10, R6 ;  /* 0x0000000a0c307225 */ /* 0x000fc800078e0006 */
[----:B------:R-:W-:-:S04]  /*1f40*/  IMAD R7, R12, R11, R8 ;  /* 0x0000000b0c077224 */ /* 0x000fc800078e0208 */
[----:B------:R-:W-:Y:S01]  /*1f50*/  IMAD.IADD R51, R49, 0x1, R7 ;  /* 0x0000000131337824 */ /* 0x000fe200078e0207 */
[----:B------:R-:W-:Y:S06]  /*1f60*/  @!P1 BRA `(.L_x_30) ;  /* 0x0000000c00e09947 */ /* 0x000fec0003800000 */
[----:B------:R-:W0:Y:S01]  /*1f70*/  LDC.64 R8, c[0x0][0x5b8] ;  /* 0x00016e00ff087b82 */ /* 0x000e220000000a00 */
[----:B------:R-:W-:-:S07]  /*1f80*/  ULDC.64 UR4, c[0x0][0x5c0] ;  /* 0x0001700000047ab9 */ /* 0x000fce0000000a00 */
[----:B------:R-:W1:Y:S08]  /*1f90*/  LDC.64 R14, c[0x0][0x5b0] ;  /* 0x00016c00ff0e7b82 */ /* 0x000e700000000a00 */
[----:B------:R-:W2:Y:S01]  /*1fa0*/  LDC.64 R6, c[0x0][0x5a8] ;  /* 0x00016a00ff067b82 */ /* 0x000ea20000000a00 */
[-C--:B0-----:R-:W-:Y:S02]  /*1fb0*/  IMAD R20, R21, R8.reuse, RZ ;  /* 0x0000000815147224 */ /* 0x081fe400078e02ff */
[----:B------:R-:W-:-:S04]  /*1fc0*/  IMAD.WIDE.U32 R42, R23, R8, R4 ;  /* 0x00000008172a7225 */ /* 0x000fc800078e0004 */
[----:B------:R-:W-:Y:S02]  /*1fd0*/  IMAD R63, R23, R9, R20 ;  /* 0x00000009173f7224 */ /* 0x000fe400078e0214 */
[-C--:B-1----:R-:W-:Y:S02]  /*1fe0*/  IMAD R9, R13, R14.reuse, RZ ;  /* 0x0000000e0d097224 */ /* 0x082fe400078e02ff */
[----:B------:R-:W-:Y:S02]  /*1ff0*/  IMAD.IADD R21, R43, 0x1, R63 ;  /* 0x000000012b157824 */ /* 0x000fe400078e023f */
[----:B------:R-:W-:Y:S02]  /*2000*/  IMAD.MOV.U32 R20, RZ, RZ, R42 ;  /* 0x000000ffff147224 */ /* 0x000fe400078e002a */
[C---:B------:R-:W-:Y:S02]  /*2010*/  IMAD R65, R12.reuse, R15, R9 ;  /* 0x0000000f0c417224 */ /* 0x040fe400078e0209 */
[----:B------:R-:W-:-:S04]  /*2020*/  IMAD.WIDE.U32 R44, R12, R14, R20 ;  /* 0x0000000e0c2c7225 */ /* 0x000fc800078e0014 */
[----:B------:R-:W-:Y:S01]  /*2030*/  IMAD.IADD R9, R45, 0x1, R65 ;  /* 0x000000012d097824 */ /* 0x000fe200078e0241 */
[----:B--2---:R-:W-:-:S04]  /*2040*/  LEA R46, P1, R44, R6, 0x1 ;  /* 0x000000062c2e7211 */ /* 0x004fc800078208ff */
[----:B------:R-:W-:-:S05]  /*2050*/  LEA.HI.X R47, R44, R7, R9, 0x1, P1 ;  /* 0x000000072c2f7211 */ /* 0x000fca00008f0c09 */
[----:B------:R-:W2:Y:S01]  /*2060*/  @P0 LDG.E.LTC128B.U16 R9, desc[UR36][R46.64] ;  /* 0x000000242e090981 */ /* 0x000ea2000c1e1520 */
[----:B------:R-:W-:Y:S01]  /*2070*/  IMAD.WIDE.U32 R44, R12, R14, R4 ;  /* 0x0000000e0c2c7225 */ /* 0x000fe200078e0004 */
[----:B------:R-:W-:Y:S03]  /*2080*/  BSSY B1, `(.L_x_31) ;  /* 0x0000013000017945 */ /* 0x000fe60003800000 */
[----:B------:R-:W-:Y:S02]  /*2090*/  IMAD.IADD R45, R65, 0x1, R45 ;  /* 0x00000001412d7824 */ /* 0x000fe400078e022d */
[----:B------:R-:W-:-:S04]  /*20a0*/  IMAD.WIDE.U32 R44, R23, R8, R44 ;  /* 0x00000008172c7225 */ /* 0x000fc800078e002c */
[----:B--2---:R-:W-:-:S04]  /*20b0*/  IMAD.U32 R50, R9, 0x10000, RZ ;  /* 0x0001000009327824 */ /* 0x004fc800078e00ff */
[----:B------:R-:W-:Y:S01]  /*20c0*/  FMUL R49, R50, R41 ;  /* 0x0000002932317220 */ /* 0x000fe20000400000 */
[----:B------:R-:W-:-:S03]  /*20d0*/  LEA R50, P1, R48, UR4, 0x1 ;  /* 0x0000000430327c11 */ /* 0x000fc6000f8208ff */
[----:B------:R-:W-:Y:S01]  /*20e0*/  FFMA R49, R32, R40, R49 ;  /* 0x0000002820317223 */ /* 0x000fe20000000031 */
[----:B------:R-:W-:Y:S01]  /*20f0*/  LEA.HI.X R51, R48, UR5, R51, 0x1, P1 ;  /* 0x0000000530337c11 */ /* 0x000fe200088f0c33 */
[--C-:B------:R-:W-:Y:S01]  /*2100*/  IMAD.IADD R32, R63, 0x1, R45.reuse ;  /* 0x000000013f207824 */ /* 0x100fe200078e022d */
[----:B------:R-:W-:Y:S02]  /*2110*/  ISETP.GT.AND P1, PT, R3, 0x1, P2 ;  /* 0x000000010300780c */ /* 0x000fe40001724270 */
[----:B------:R-:W-:Y:S02]  /*2120*/  F2FP.BF16.F32.PACK_AB R49, RZ, R49 ;  /* 0x00000031ff31723e */ /* 0x000fe400000010ff */
[C---:B------:R-:W-:Y:S02]  /*2130*/  LEA R48, P3, R44.reuse, R6, 0x1 ;  /* 0x000000062c307211 */ /* 0x040fe400078608ff */
[----:B------:R-:W-:Y:S02]  /*2140*/  PRMT R45, R49, 0x7610, R45 ;  /* 0x00007610312d7816 */ /* 0x000fe4000000002d */
[----:B------:R-:W-:Y:S01]  /*2150*/  LEA.HI.X R49, R44, R7, R32, 0x1, P3 ;  /* 0x000000072c317211 */ /* 0x000fe200018f0c20 */
[----:B------:R-:W-:-:S02]  /*2160*/  IMAD.SHL.U32 R44, R14, 0x8, RZ ;  /* 0x000000080e2c7824 */ /* 0x000fc400078e00ff */
[----:B------:R0:W-:Y:S02]  /*2170*/  @P0 STG.E.U16 desc[UR36][R50.64], R45 ;  /* 0x0000002d32000986 */ /* 0x0001e4000c101524 */
[----:B0-----:R-:W-:Y:S01]  /*2180*/  SHF.L.U64.HI R45, R14, 0x3, R15 ;  /* 0x000000030e2d7819 */ /* 0x001fe2000001020f */
[----:B------:R-:W-:Y:S06]  /*2190*/  @!P1 BRA `(.L_x_32) ;  /* 0x0000000000049947 */ /* 0x000fec0003800000 */
[----:B------:R0:W5:Y:S02]  /*21a0*/  LDG.E.LTC128B.U16 R9, desc[UR36][R48.64+0x2] ;  /* 0x0000022430097981 */ /* 0x000164000c1e1520 */
.L_x_32:
[----:B------:R-:W-:Y:S05]  /*21b0*/  BSYNC B1 ;  /* 0x0000000000017941 */ /* 0x000fea0003800000 */
.L_x_31:
[C---:B-----5:R-:W-:Y:S01]  /*21c0*/  IMAD.U32 R32, R9.reuse, 0x10000, RZ ;  /* 0x0001000009207824 */ /* 0x060fe200078e00ff */
[----:B------:R-:W-:Y:S01]  /*21d0*/  ISETP.GT.AND P0, PT, R58, 0x8, PT ;  /* 0x000000083a00780c */ /* 0x000fe20003f04270 */
[----:B------:R-:W-:Y:S01]  /*21e0*/  IMAD.WIDE.U32 R52, R12, R14, R44 ;  /* 0x0000000e0c347225 */ /* 0x000fe200078e002c */
[----:B------:R-:W-:-:S03]  /*21f0*/  PRMT R57, R9, 0x7610, R57 ;  /* 0x0000761009397816 */ /* 0x000fc60000000039 */
[----:B------:R-:W-:Y:S01]  /*2200*/  FMUL R32, R32, R41 ;  /* 0x0000002920207220 */ /* 0x000fe20000400000 */
[----:B------:R-:W-:Y:S01]  /*2210*/  ISETP.GT.AND P3, PT, R3, RZ, P0 ;  /* 0x000000ff0300720c */ /* 0x000fe20000764270 */
[----:B------:R-:W-:Y:S01]  /*2220*/  IMAD.IADD R67, R65, 0x1, R53 ;  /* 0x0000000141437824 */ /* 0x000fe200078e0235 */
[----:B------:R-:W-:Y:S01]  /*2230*/  IADD3 R46, P4, R42, R52, RZ ;  /* 0x000000342a2e7210 */ /* 0x000fe20007f9e0ff */
[----:B------:R-:W-:-:S04]  /*2240*/  FFMA R33, R33, R40, R32 ;  /* 0x0000002821217223 */ /* 0x000fc80000000020 */
[----:B------:R-:W-:Y:S01]  /*2250*/  IMAD.X R47, R67, 0x1, R21, P4 ;  /* 0x00000001432f7824 */ /* 0x000fe200020e0615 */
[C---:B------:R-:W-:Y:S02]  /*2260*/  LEA R32, P4, R46.reuse, R6, 0x1 ;  /* 0x000000062e207211 */ /* 0x040fe400078808ff */
[----:B------:R-:W-:Y:S02]  /*2270*/  F2FP.BF16.F32.PACK_AB R54, RZ, R33 ;  /* 0x00000021ff36723e */ /* 0x000fe400000010ff */
[--C-:B------:R-:W-:Y:S02]  /*2280*/  LEA.HI.X R33, R46, R7, R47.reuse, 0x1, P4 ;  /* 0x000000072e217211 */ /* 0x100fe400020f0c2f */
[----:B------:R-:W-:-:S05]  /*2290*/  PRMT R47, R54, 0x7610, R47 ;  /* 0x00007610362f7816 */ /* 0x000fca000000002f */
[----:B------:R1:W-:Y:S04]  /*22a0*/  @P1 STG.E.U16 desc[UR36][R50.64+0x2], R47 ;  /* 0x0000022f32001986 */ /* 0x0003e8000c101524 */
[----:B------:R2:W3:Y:S01]  /*22b0*/  @P3 LDG.E.LTC128B.U16 R57, desc[UR36][R32.64] ;  /* 0x0000002420393981 */ /* 0x0004e2000c1e1520 */
[C---:B------:R-:W-:Y:S01]  /*22c0*/  IMAD.SHL.U32 R59, R10.reuse, 0x10, RZ ;  /* 0x000000100a3b7824 */ /* 0x040fe200078e00ff */
[----:B------:R-:W-:Y:S01]  /*22d0*/  SHF.L.U64.HI R61, R10, 0x4, R11 ;  /* 0x000000040a3d7819 */ /* 0x000fe2000001020b */
[----:B------:R-:W-:Y:S01]  /*22e0*/  BSSY B1, `(.L_x_33) ;  /* 0x0000011000017945 */ /* 0x000fe20003800000 */
[----:B------:R-:W-:-:S05]  /*22f0*/  IADD3 R46, P1, R4, R52, RZ ;  /* 0x00000034042e7210 */ /* 0x000fca0007f3e0ff */
[----:B-1----:R-:W-:Y:S01]  /*2300*/  IMAD.X R47, R5, 0x1, R67, P1 ;  /* 0x00000001052f7824 */ /* 0x002fe200008e0643 */
[----:B------:R-:W-:Y:S01]  /*2310*/  ISETP.GT.AND P1, PT, R3, 0x1, P0 ;  /* 0x000000010300780c */ /* 0x000fe20000724270 */
[----:B------:R-:W-:-:S03]  /*2320*/  IMAD.WIDE.U32 R46, R23, R8, R46 ;  /* 0x00000008172e7225 */ /* 0x000fc600078e002e */
[----:B--2---:R-:W-:Y:S01]  /*2330*/  LEA R32, P5, R46, R6, 0x1 ;  /* 0x000000062e207211 */ /* 0x004fe200078a08ff */
[----:B---3--:R-:W-:-:S04]  /*2340*/  IMAD.U32 R54, R57, 0x10000, RZ ;  /* 0x0001000039367824 */ /* 0x008fc800078e00ff */
[----:B------:R-:W-:Y:S01]  /*2350*/  FMUL R9, R54, R41 ;  /* 0x0000002936097220 */ /* 0x000fe20000400000 */
[----:B------:R-:W-:-:S03]  /*2360*/  IADD3 R54, P4, R59, R50, RZ ;  /* 0x000000323b367210 */ /* 0x000fc60007f9e0ff */
[----:B------:R-:W-:Y:S01]  /*2370*/  FFMA R9, R34, R40, R9 ;  /* 0x0000002822097223 */ /* 0x000fe20000000009 */
[----:B------:R-:W-:Y:S02]  /*2380*/  IMAD.IADD R34, R63, 0x1, R47 ;  /* 0x000000013f227824 */ /* 0x000fe400078e022f */
[----:B------:R-:W-:Y:S02]  /*2390*/  IMAD.X R55, R61, 0x1, R51, P4 ;  /* 0x000000013d377824 */ /* 0x000fe400020e0633 */
[----:B------:R-:W-:Y:S02]  /*23a0*/  F2FP.BF16.F32.PACK_AB R9, RZ, R9 ;  /* 0x00000009ff09723e */ /* 0x000fe400000010ff */
[----:B------:R-:W-:-:S03]  /*23b0*/  LEA.HI.X R33, R46, R7, R34, 0x1, P5 ;  /* 0x000000072e217211 */ /* 0x000fc600028f0c22 */
[----:B------:R1:W-:Y:S01]  /*23c0*/  @P3 STG.E.U16 desc[UR36][R54.64], R9 ;  /* 0x0000000936003986 */ /* 0x0003e2000c101524 */
[----:B------:R-:W-:Y:S05]  /*23d0*/  @!P1 BRA `(.L_x_34) ;  /* 0x0000000000049947 */ /* 0x000fea0003800000 */
[----:B------:R2:W5:Y:S02]  /*23e0*/  LDG.E.LTC128B.U16 R57, desc[UR36][R32.64+0x2] ;  /* 0x0000022420397981 */ /* 0x000564000c1e1520 */
.L_x_34:
[----:B------:R-:W-:Y:S05]  /*23f0*/  BSYNC B1 ;  /* 0x0000000000017941 */ /* 0x000fea0003800000 */
.L_x_33:
[----:B-----5:R-:W-:Y:S01]  /*2400*/  IMAD.U32 R34, R57, 0x10000, RZ ;  /* 0x0001000039227824 */ /* 0x020fe200078e00ff */
[----:B------:R-:W-:Y:S01]  /*2410*/  ISETP.GT.AND P3, PT, R3, 0x8, P2 ;  /* 0x000000080300780c */ /* 0x000fe20001764270 */
[----:B------:R-:W-:Y:S02]  /*2420*/  BSSY B1, `(.L_x_35) ;  /* 0x0000007000017945 */ /* 0x000fe40003800000 */
[----:B------:R-:W-:-:S04]  /*2430*/  FMUL R34, R34, R41 ;  /* 0x0000002922227220 */ /* 0x000fc80000400000 */
[----:B------:R-:W-:-:S05]  /*2440*/  FFMA R34, R35, R40, R34 ;  /* 0x0000002823227223 */ /* 0x000fca0000000022 */
[----:B------:R-:W-:-:S05]  /*2450*/  F2FP.BF16.F32.PACK_AB R34, RZ, R34 ;  /* 0x00000022ff22723e */ /* 0x000fca00000010ff */
[----:B------:R3:W-:Y:S01]  /*2460*/  @P1 STG.E.U16 desc[UR36][R54.64+0x2], R34 ;  /* 0x0000022236001986 */ /* 0x0007e2000c101524 */
[----:B------:R-:W-:Y:S05]  /*2470*/  @!P3 BRA `(.L_x_36) ;  /* 0x000000000004b947 */ /* 0x000fea0003800000 */
[----:B------:R4:W5:Y:S02]  /*2480*/  LDG.E.LTC128B.U16 R57, desc[UR36][R48.64+0x10] ;  /* 0x0000102430397981 */ /* 0x000964000c1e1520 */
.L_x_36:
[----:B------:R-:W-:Y:S05]  /*2490*/  BSYNC B1 ;  /* 0x0000000000017941 */ /* 0x000fea0003800000 */
.L_x_35:
[----:B---3-5:R-:W-:Y:S01]  /*24a0*/  IMAD.U32 R34, R57, 0x10000, RZ ;  /* 0x0001000039227824 */ /* 0x028fe200078e00ff */
[----:B------:R-:W-:Y:S01]  /*24b0*/  ISETP.GT.AND P2, PT, R3, 0x9, P2 ;  /* 0x000000090300780c */ /* 0x000fe20001744270 */
[----:B------:R-:W-:Y:S02]  /*24c0*/  BSSY B1, `(.L_x_37) ;  /* 0x0000007000017945 */ /* 0x000fe40003800000 */
[----:B-1----:R-:W-:-:S04]  /*24d0*/  FMUL R9, R34, R41 ;  /* 0x0000002922097220 */ /* 0x002fc80000400000 */
[----:B------:R-:W-:-:S05]  /*24e0*/  FFMA R9, R36, R40, R9 ;  /* 0x0000002824097223 */ /* 0x000fca0000000009 */
[----:B------:R-:W-:-:S05]  /*24f0*/  F2FP.BF16.F32.PACK_AB R9, RZ, R9 ;  /* 0x00000009ff09723e */ /* 0x000fca00000010ff */
[----:B------:R1:W-:Y:S01]  /*2500*/  @P3 STG.E.U16 desc[UR36][R50.64+0x10], R9 ;  /* 0x0000100932003986 */ /* 0x0003e2000c101524 */
[----:B------:R-:W-:Y:S05]  /*2510*/  @!P2 BRA `(.L_x_38) ;  /* 0x000000000004a947 */ /* 0x000fea0003800000 */
[----:B------:R3:W5:Y:S02]  /*2520*/  LDG.E.LTC128B.U16 R57, desc[UR36][R48.64+0x12] ;  /* 0x0000122430397981 */ /* 0x000764000c1e1520 */
.L_x_38:
[----:B------:R-:W-:Y:S05]  /*2530*/  BSYNC B1 ;  /* 0x0000000000017941 */ /* 0x000fea0003800000 */
.L_x_37:
        /* <DEDUP_REMOVED lines=9> */
.L_x_40:
[----:B------:R-:W-:Y:S05]  /*25d0*/  BSYNC B1 ;  /* 0x0000000000017941 */ /* 0x000fea0003800000 */
.L_x_39:
[----:B0----5:R-:W-:Y:S01]  /*25e0*/  IMAD.U32 R34, R57, 0x10000, RZ ;  /* 0x0001000039227824 */ /* 0x021fe200078e00ff */
        /* <DEDUP_REMOVED lines=8> */
.L_x_42:
[----:B------:R-:W-:Y:S05]  /*2670*/  BSYNC B1 ;  /* 0x0000000000017941 */ /* 0x000fea0003800000 */
.L_x_41:
[----:B-12---:R-:W-:Y:S01]  /*2680*/  IMAD.MOV.U32 R32, RZ, RZ, R52 ;  /* 0x000000ffff207224 */ /* 0x006fe200078e0034 */
[----:B------:R-:W-:Y:S01]  /*2690*/  ISETP.GT.AND P0, PT, R58, 0x80, PT ;  /* 0x000000803a00780c */ /* 0x000fe20003f04270 */
[----:B------:R-:W-:Y:S02]  /*26a0*/  IMAD.MOV.U32 R33, RZ, RZ, R67 ;  /* 0x000000ffff217224 */ /* 0x000fe400078e0043 */
[----:B-----5:R-:W-:Y:S01]  /*26b0*/  IMAD.U32 R34, R57, 0x10000, RZ ;  /* 0x0001000039227824 */ /* 0x020fe200078e00ff */
[----:B------:R-:W-:Y:S01]  /*26c0*/  ISETP.GT.AND P2, PT, R3, RZ, P0 ;  /* 0x000000ff0300720c */ /* 0x000fe20000744270 */
[----:B------:R-:W-:-:S04]  /*26d0*/  IMAD.WIDE.U32 R46, R14, 0x78, R32 ;  /* 0x000000780e2e7825 */ /* 0x000fc800078e0020 */
[----:B------:R-:W-:Y:S01]  /*26e0*/  FMUL R34, R34, R41 ;  /* 0x0000002922227220 */ /* 0x000fe20000400000 */
[----:B------:R-:W-:Y:S01]  /*26f0*/  IMAD R15, R15, 0x78, RZ ;  /* 0x000000780f0f7824 */ /* 0x000fe200078e02ff */
[----:B0-----:R-:W-:Y:S02]  /*2700*/  IADD3 R9, P3, R42, R46, RZ ;  /* 0x0000002e2a097210 */ /* 0x001fe40007f7e0ff */
[----:B------:R-:W-:Y:S01]  /*2710*/  FFMA R34, R39, R40, R34 ;  /* 0x0000002827227223 */ /* 0x000fe20000000022 */
[----:B------:R-:W-:-:S04]  /*2720*/  IMAD.IADD R51, R47, 0x1, R15 ;  /* 0x000000012f337824 */ /* 0x000fc800078e020f */
[----:B------:R-:W-:Y:S01]  /*2730*/  F2FP.BF16.F32.PACK_AB R34, RZ, R34 ;  /* 0x00000022ff22723e */ /* 0x000fe200000010ff */
[----:B------:R-:W-:Y:S01]  /*2740*/  IMAD.X R36, R51, 0x1, R21, P3 ;  /* 0x0000000133247824 */ /* 0x000fe200018e0615 */
[C---:B------:R-:W-:Y:S02]  /*2750*/  LEA R32, P3, R9.reuse, R6, 0x1 ;  /* 0x0000000609207211 */ /* 0x040fe400078608ff */
[----:B------:R-:W-:Y:S02]  /*2760*/  PRMT R35, R34, 0x7610, R35 ;  /* 0x0000761022237816 */ /* 0x000fe40000000023 */
[----:B------:R-:W-:-:S03]  /*2770*/  LEA.HI.X R33, R9, R7, R36, 0x1, P3 ;  /* 0x0000000709217211 */ /* 0x000fc600018f0c24 */
[----:B------:R0:W-:Y:S04]  /*2780*/  @P1 STG.E.U16 desc[UR36][R54.64+0x12], R35 ;  /* 0x0000122336001986 */ /* 0x0001e8000c101524 */
[----:B------:R1:W2:Y:S01]  /*2790*/  @P2 LDG.E.LTC128B.U16 R57, desc[UR36][R32.64] ;  /* 0x0000002420392981 */ /* 0x0002a2000c1e1520 */
[----:B---34-:R-:W-:Y:S01]  /*27a0*/  IMAD R49, R11, 0xf0, RZ ;  /* 0x000000f00b317824 */ /* 0x018fe200078e02ff */
[----:B------:R-:W-:Y:S01]  /*27b0*/  ISETP.GT.AND P3, PT, R3, 0x1, P0 ;  /* 0x000000010300780c */ /* 0x000fe20000764270 */
[----:B------:R-:W-:Y:S01]  /*27c0*/  BSSY B1, `(.L_x_43) ;  /* 0x0000016000017945 */ /* 0x000fe20003800000 */
[----:B0-----:R-:W-:-:S04]  /*27d0*/  IMAD.WIDE.U32 R34, R14, 0x78, R44 ;  /* 0x000000780e227825 */ /* 0x001fc800078e002c */
[----:B------:R-:W-:Y:S01]  /*27e0*/  IMAD.WIDE.U32 R54, R10, 0xf0, R54 ;  /* 0x000000f00a367825 */ /* 0x000fe200078e0036 */
[----:B-1----:R-:W-:-:S03]  /*27f0*/  IADD3 R32, P4, R44, R34, RZ ;  /* 0x000000222c207210 */ /* 0x002fc60007f9e0ff */
[----:B------:R-:W-:Y:S02]  /*2800*/  IMAD.IADD R35, R15, 0x1, R35 ;  /* 0x000000010f237824 */ /* 0x000fe400078e0223 */
[----:B------:R-:W-:Y:S02]  /*2810*/  IMAD.IADD R11, R55, 0x1, R49 ;  /* 0x00000001370b7824 */ /* 0x000fe400078e0231 */
[----:B------:R-:W-:-:S03]  /*2820*/  IMAD.WIDE.U32 R36, R12, R14, R34 ;  /* 0x0000000e0c247225 */ /* 0x000fc600078e0022 */
[----:B------:R-:W-:-:S04]  /*2830*/  IADD3 R36, P1, R4, R36, RZ ;  /* 0x0000002404247210 */ /* 0x000fc80007f3e0ff */
[----:B------:R-:W-:-:S03]  /*2840*/  IADD3.X R37, R5, R65, R37, P1, !PT ;  /* 0x0000004105257210 */ /* 0x000fc60000ffe425 */
[----:B------:R-:W-:-:S04]  /*2850*/  IMAD.WIDE.U32 R36, R23, R8, R36 ;  /* 0x0000000817247225 */ /* 0x000fc800078e0024 */
[----:B--2---:R-:W-:-:S04]  /*2860*/  IMAD.U32 R38, R57, 0x10000, RZ ;  /* 0x0001000039267824 */ /* 0x004fc800078e00ff */
[----:B------:R-:W-:Y:S01]  /*2870*/  FMUL R9, R38, R41 ;  /* 0x0000002926097220 */ /* 0x000fe20000400000 */
[----:B------:R-:W-:-:S03]  /*2880*/  LEA R38, P1, R36, R6, 0x1 ;  /* 0x0000000624267211 */ /* 0x000fc600078208ff */
[----:B------:R-:W-:-:S05]  /*2890*/  FFMA R9, R24, R40, R9 ;  /* 0x0000002818097223 */ /* 0x000fca0000000009 */
[----:B------:R-:W-:Y:S01]  /*28a0*/  F2FP.BF16.F32.PACK_AB R10, RZ, R9 ;  /* 0x00000009ff0a723e */ /* 0x000fe200000010ff */
[----:B------:R-:W-:-:S03]  /*28b0*/  IMAD.IADD R9, R63, 0x1, R37 ;  /* 0x000000013f097824 */ /* 0x000fc600078e0225 */
[----:B------:R-:W-:Y:S01]  /*28c0*/  PRMT R15, R10, 0x7610, R15 ;  /* 0x000076100a0f7816 */ /* 0x000fe2000000000f */
[----:B------:R-:W-:Y:S01]  /*28d0*/  @P2 IMAD.MOV.U32 R10, RZ, RZ, R54 ;  /* 0x000000ffff0a2224 */ /* 0x000fe200078e0036 */
[----:B------:R-:W-:-:S04]  /*28e0*/  LEA.HI.X R39, R36, R7, R9, 0x1, P1 ;  /* 0x0000000724277211 */ /* 0x000fc800008f0c09 */
[----:B------:R0:W-:Y:S01]  /*28f0*/  @P2 STG.E.U16 desc[UR36][R10.64], R15 ;  /* 0x0000000f0a002986 */ /* 0x0001e2000c101524 */
[----:B------:R-:W-:Y:S05]  /*2900*/  @!P3 BRA `(.L_x_44) ;  /* 0x000000000004b947 */ /* 0x000fea0003800000 */
[----:B------:R1:W5:Y:S02]  /*2910*/  LDG.E.LTC128B.U16 R57, desc[UR36][R38.64+0x2] ;  /* 0x0000022426397981 */ /* 0x000364000c1e1520 */
.L_x_44:
[----:B------:R-:W-:Y:S05]  /*2920*/  BSYNC B1 ;  /* 0x0000000000017941 */ /* 0x000fea0003800000 */
.L_x_43:
[----:B-----5:R-:W-:Y:S01]  /*2930*/  IMAD.U32 R20, R57, 0x10000, RZ ;  /* 0x0001000039147824 */ /* 0x020fe200078e00ff */
[----:B------:R-:W-:Y:S01]  /*2940*/  ISETP.GT.AND P1, PT, R58, 0x88, PT ;  /* 0x000000883a00780c */ /* 0x000fe20003f24270 */
[----:B------:R-:W-:Y:S01]  /*2950*/  @P3 IMAD.MOV.U32 R24, RZ, RZ, R54 ;  /* 0x000000ffff183224 */ /* 0x000fe200078e0036 */
[----:B------:R-:W-:Y:S01]  /*2960*/  BSSY B1, `(.L_x_45) ;  /* 0x0000010000017945 */ /* 0x000fe20003800000 */
[----:B------:R-:W-:Y:S01]  /*2970*/  FMUL R20, R20, R41 ;  /* 0x0000002914147220 */ /* 0x000fe20000400000 */
[----:B------:R-:W-:Y:S01]  /*2980*/  IMAD.X R33, R35, 0x1, R45, P4 ;  /* 0x0000000123217824 */ /* 0x000fe200020e062d */
[----:B------:R-:W-:Y:S02]  /*2990*/  IADD3 R42, P2, P4, R42, R46, R44 ;  /* 0x0000002e2a2a7210 */ /* 0x000fe40007c5e02c */
[----:B------:R-:W-:Y:S01]  /*29a0*/  FFMA R20, R25, R40, R20 ;  /* 0x0000002819147223 */ /* 0x000fe20000000014 */
[----:B------:R-:W-:Y:S01]  /*29b0*/  @P3 IMAD.MOV.U32 R25, RZ, RZ, R11 ;  /* 0x000000ffff193224 */ /* 0x000fe200078e000b */
[----:B------:R-:W-:Y:S01]  /*29c0*/  IADD3.X R21, R21, R51, R45, P2, P4 ;  /* 0x0000003315157210 */ /* 0x000fe200017e842d */
[----:B0-----:R-:W-:Y:S01]  /*29d0*/  IMAD.WIDE.U32 R14, R12, R14, R32 ;  /* 0x0000000e0c0e7225 */ /* 0x001fe200078e0020 */
[----:B------:R-:W-:-:S02]  /*29e0*/  ISETP.GT.AND P2, PT, R3, RZ, P1 ;  /* 0x000000ff0300720c */ /* 0x000fc40000f44270 */
[----:B------:R-:W-:Y:S02]  /*29f0*/  F2FP.BF16.F32.PACK_AB R9, RZ, R20 ;  /* 0x00000014ff09723e */ /* 0x000fe400000010ff */
[----:B------:R-:W-:Y:S02]  /*2a00*/  LEA R12, P4, R42, R6, 0x1 ;  /* 0x000000062a0c7211 */ /* 0x000fe400078808ff */
[----:B------:R-:W-:Y:S01]  /*2a10*/  IADD3 R20, P5, R4, R14, RZ ;  /* 0x0000000e04147210 */ /* 0x000fe20007fbe0ff */
[----:B------:R0:W-:Y:S01]  /*2a20*/  @P3 STG.E.U16 desc[UR36][R24.64+0x2], R9 ;  /* 0x0000020918003986 */ /* 0x0001e2000c101524 */
[----:B------:R-:W-:-:S05]  /*2a30*/  LEA.HI.X R13, R42, R7, R21, 0x1, P4 ;  /* 0x000000072a0d7211 */ /* 0x000fca00020f0c15 */
[----:B------:R-:W-:Y:S06]  /*2a40*/  @!P2 BRA `(.L_x_46) ;  /* 0x000000000004a947 */ /* 0x000fec0003800000 */
[----:B------:R2:W5:Y:S02]  /*2a50*/  LDG.E.LTC128B.U16 R57, desc[UR36][R12.64] ;  /* 0x000000240c397981 */ /* 0x000564000c1e1520 */
.L_x_46:
[----:B------:R-:W-:Y:S05]  /*2a60*/  BSYNC B1 ;  /* 0x0000000000017941 */ /* 0x000fea0003800000 */
.L_x_45:
[----:B-----5:R-:W-:Y:S01]  /*2a70*/  IMAD.U32 R4, R57, 0x10000, RZ ;  /* 0x0001000039047824 */ /* 0x020fe200078e00ff */
[----:B------:R-:W-:Y:S01]  /*2a80*/  IADD3.X R21, R5, R65, R15, P5, !PT ;  /* 0x0000004105157210 */ /* 0x000fe20002ffe40f */
[----:B------:R-:W-:Y:S01]  /*2a90*/  BSSY B1, `(.L_x_47) ;  /* 0x000000e000017945 */ /* 0x000fe20003800000 */
[----:B------:R-:W-:Y:S01]  /*2aa0*/  ISETP.GT.AND P3, PT, R3, 0x1, P1 ;  /* 0x000000010300780c */ /* 0x000fe20000f64270 */
[----:B------:R-:W-:Y:S01]  /*2ab0*/  FMUL R5, R4, R41 ;  /* 0x0000002904057220 */ /* 0x000fe20000400000 */
[----:B------:R-:W-:Y:S01]  /*2ac0*/  IADD3 R4, P4, R59, R54, RZ ;  /* 0x000000363b047210 */ /* 0x000fe20007f9e0ff */
[----:B0-----:R-:W-:-:S04]  /*2ad0*/  IMAD.WIDE.U32 R8, R23, R8, R20 ;  /* 0x0000000817087225 */ /* 0x001fc800078e0014 */
[----:B------:R-:W-:Y:S01]  /*2ae0*/  FFMA R5, R26, R40, R5 ;  /* 0x000000281a057223 */ /* 0x000fe20000000005 */
[----:B------:R-:W-:Y:S01]  /*2af0*/  IMAD.IADD R9, R63, 0x1, R9 ;  /* 0x000000013f097824 */ /* 0x000fe200078e0209 */
[----:B------:R-:W-:-:S03]  /*2b00*/  LEA R6, P5, R8, R6, 0x1 ;  /* 0x0000000608067211 */ /* 0x000fc600078a08ff */
[----:B------:R-:W-:Y:S01]  /*2b10*/  F2FP.BF16.F32.PACK_AB R10, RZ, R5 ;  /* 0x00000005ff0a723e */ /* 0x000fe200000010ff */
[----:B------:R-:W-:Y:S01]  /*2b20*/  IMAD.X R5, R11, 0x1, R61, P4 ;  /* 0x000000010b057824 */ /* 0x000fe200020e063d */
[----:B------:R-:W-:-:S04]  /*2b30*/  LEA.HI.X R7, R8, R7, R9, 0x1, P5 ;  /* 0x0000000708077211 */ /* 0x000fc800028f0c09 */
[----:B------:R0:W-:Y:S01]  /*2b40*/  @P2 STG.E.U16 desc[UR36][R4.64], R10 ;  /* 0x0000000a04002986 */ /* 0x0001e2000c101524 */
[----:B------:R-:W-:Y:S05]  /*2b50*/  @!P3 BRA `(.L_x_48) ;  /* 0x000000000004b947 */ /* 0x000fea0003800000 */
[----:B------:R3:W5:Y:S02]  /*2b60*/  LDG.E.LTC128B.U16 R57, desc[UR36][R6.64+0x2] ;  /* 0x0000022406397981 */ /* 0x000764000c1e1520 */
.L_x_48:
[----:B------:R-:W-:Y:S05]  /*2b70*/  BSYNC B1 ;  /* 0x0000000000017941 */ /* 0x000fea0003800000 */
.L_x_47:
        /* <DEDUP_REMOVED lines=9> */
.L_x_50:
[----:B------:R-:W-:Y:S05]  /*2c10*/  BSYNC B1 ;  /* 0x0000000000017941 */ /* 0x000fea0003800000 */
.L_x_49:
[----:B0---45:R-:W-:Y:S01]  /*2c20*/  IMAD.U32 R4, R57, 0x10000, RZ ;  /* 0x0001000039047824 */ /* 0x031fe200078e00ff */
[----:B------:R-:W-:Y:S01]  /*2c30*/  ISETP.GT.AND P0, PT, R3, 0x9, P0 ;  /* 0x000000090300780c */ /* 0x000fe20000704270 */
[----:B------:R-:W-:Y:S02]  /*2c40*/  BSSY B1, `(.L_x_51) ;  /* 0x000000a000017945 */ /* 0x000fe40003800000 */
[----:B------:R-:W-:-:S04]  /*2c50*/  FMUL R5, R4, R41 ;  /* 0x0000002904057220 */ /* 0x000fc80000400000 */
[----:B------:R-:W-:-:S05]  /*2c60*/  FFMA R5, R28, R40, R5 ;  /* 0x000000281c057223 */ /* 0x000fca0000000005 */
[----:B------:R-:W-:Y:S01]  /*2c70*/  F2FP.BF16.F32.PACK_AB R4, RZ, R5 ;  /* 0x00000005ff04723e */ /* 0x000fe200000010ff */
[----:B------:R-:W-:-:S03]  /*2c80*/  IMAD.IADD R5, R49, 0x1, R55 ;  /* 0x0000000131057824 */ /* 0x000fc600078e0237 */
[----:B------:R-:W-:Y:S01]  /*2c90*/  PRMT R8, R4, 0x7610, R8 ;  /* 0x0000761004087816 */ /* 0x000fe20000000008 */
[----:B------:R-:W-:-:S05]  /*2ca0*/  @P2 IMAD.MOV.U32 R4, RZ, RZ, R54 ;  /* 0x000000ffff042224 */ /* 0x000fca00078e0036 */
[----:B------:R0:W-:Y:S01]  /*2cb0*/  @P2 STG.E.U16 desc[UR36][R4.64+0x10], R8 ;  /* 0x0000100804002986 */ /* 0x0001e2000c101524 */
[----:B------:R-:W-:Y:S05]  /*2cc0*/  @!P0 BRA `(.L_x_52) ;  /* 0x0000000000048947 */ /* 0x000fea0003800000 */
[----:B------:R4:W5:Y:S02]  /*2cd0*/  LDG.E.LTC128B.U16 R57, desc[UR36][R38.64+0x12] ;  /* 0x0000122426397981 */ /* 0x000964000c1e1520 */
.L_x_52:
[----:B------:R-:W-:Y:S05]  /*2ce0*/  BSYNC B1 ;  /* 0x0000000000017941 */ /* 0x000fea0003800000 */
.L_x_51:
[----:B0----5:R-:W-:Y:S01]  /*2cf0*/  IMAD.U32 R8, R57, 0x10000, RZ ;  /* 0x0001000039087824 */ /* 0x021fe200078e00ff */
[----:B------:R-:W-:Y:S01]  /*2d00*/  ISETP.GT.AND P2, PT, R3, 0x8, P1 ;  /* 0x000000080300780c */ /* 0x000fe20000f44270 */
[----:B------:R-:W-:Y:S01]  /*2d10*/  @P0 IMAD.MOV.U32 R9, RZ, RZ, R5 ;  /* 0x000000ffff090224 */ /* 0x000fe200078e0005 */
[----:B------:R-:W-:Y:S01]  /*2d20*/  BSSY B1, `(.L_x_53) ;  /* 0x0000009000017945 */ /* 0x000fe20003800000 */
[----:B------:R-:W-:-:S04]  /*2d30*/  FMUL R8, R8, R41 ;  /* 0x0000002908087220 */ /* 0x000fc80000400000 */
[----:B------:R-:W-:-:S05]  /*2d40*/  FFMA R8, R29, R40, R8 ;  /* 0x000000281d087223 */ /* 0x000fca0000000008 */
[----:B------:R-:W-:-:S04]  /*2d50*/  F2FP.BF16.F32.PACK_AB R8, RZ, R8 ;  /* 0x00000008ff08723e */ /* 0x000fc800000010ff */
[----:B------:R-:W-:Y:S01]  /*2d60*/  PRMT R10, R8, 0x7610, R10 ;  /* 0x00007610080a7816 */ /* 0x000fe2000000000a */
[----:B------:R-:W-:-:S05]  /*2d70*/  @P0 IMAD.MOV.U32 R8, RZ, RZ, R54 ;  /* 0x000000ffff080224 */ /* 0x000fca00078e0036 */
[----:B------:R0:W-:Y:S01]  /*2d80*/  @P0 STG.E.U16 desc[UR36][R8.64+0x12], R10 ;  /* 0x0000120a08000986 */ /* 0x0001e2000c101524 */
[----:B------:R-:W-:Y:S05]  /*2d90*/  @!P2 BRA `(.L_x_54) ;  /* 0x000000000004a947 */ /* 0x000fea0003800000 */
[----:B------:R0:W5:Y:S02]  /*2da0*/  LDG.E.LTC128B.U16 R57, desc[UR36][R6.64+0x10] ;  /* 0x0000102406397981 */ /* 0x000164000c1e1520 */
.L_x_54:
[----:B------:R-:W-:Y:S05]  /*2db0*/  BSYNC B1 ;  /* 0x0000000000017941 */ /* 0x000fea0003800000 */
.L_x_53:
[----:B-----5:R-:W-:Y:S01]  /*2dc0*/  IMAD.U32 R4, R57, 0x10000, RZ ;  /* 0x0001000039047824 */ /* 0x020fe200078e00ff */
[----:B------:R-:W-:Y:S01]  /*2dd0*/  ISETP.GT.AND P1, PT, R3, 0x9, P1 ;  /* 0x000000090300780c */ /* 0x000fe20000f24270 */
[----:B------:R-:W-:Y:S02]  /*2de0*/  BSSY B1, `(.L_x_55) ;  /* 0x0000009000017945 */ /* 0x000fe40003800000 */
[----:B0-----:R-:W-:Y:S01]  /*2df0*/  FMUL R9, R4, R41 ;  /* 0x0000002904097220 */ /* 0x001fe20000400000 */
[----:B------:R-:W-:-:S03]  /*2e00*/  IADD3 R4, P0, R59, R54, RZ ;  /* 0x000000363b047210 */ /* 0x000fc60007f1e0ff */
[----:B------:R-:W-:Y:S02]  /*2e10*/  FFMA R9, R30, R40, R9 ;  /* 0x000000281e097223 */ /* 0x000fe40000000009 */
[----:B------:R-:W-:-:S03]  /*2e20*/  IMAD.X R5, R5, 0x1, R61, P0 ;  /* 0x0000000105057824 */ /* 0x000fc600000e063d */
[----:B------:R-:W-:-:S05]  /*2e30*/  F2FP.BF16.F32.PACK_AB R9, RZ, R9 ;  /* 0x00000009ff09723e */ /* 0x000fca00000010ff */
[----:B------:R0:W-:Y:S01]  /*2e40*/  @P2 STG.E.U16 desc[UR36][R4.64+0x10], R9 ;  /* 0x0000100904002986 */ /* 0x0001e2000c101524 */
[----:B------:R-:W-:Y:S05]  /*2e50*/  @!P1 BRA `(.L_x_56) ;  /* 0x0000000000049947 */ /* 0x000fea0003800000 */
[----:B------:R0:W5:Y:S02]  /*2e60*/  LDG.E.LTC128B.U16 R57, desc[UR36][R6.64+0x12] ;  /* 0x0000122406397981 */ /* 0x000164000c1e1520 */
.L_x_56:
[----:B------:R-:W-:Y:S05]  /*2e70*/  BSYNC B1 ;  /* 0x0000000000017941 */ /* 0x000fea0003800000 */
.L_x_55:
[----:B------:R-:W-:Y:S05]  /*2e80*/  @!P1 BRA `(.L_x_57) ;  /* 0x0000000400749947 */ /* 0x000fea0003800000 */
[----:B0--3-5:R-:W-:-:S04]  /*2e90*/  IMAD.U32 R6, R57, 0x10000, RZ ;  /* 0x0001000039067824 */ /* 0x029fc800078e00ff */
[----:B------:R-:W-:-:S04]  /*2ea0*/  FMUL R6, R6, R41 ;  /* 0x0000002906067220 */ /* 0x000fc80000400000 */
[----:B------:R-:W-:-:S05]  /*2eb0*/  FFMA R6, R31, R40, R6 ;  /* 0x000000281f067223 */ /* 0x000fca0000000006 */
[----:B------:R-:W-:-:S05]  /*2ec0*/  F2FP.BF16.F32.PACK_AB R6, RZ, R6 ;  /* 0x00000006ff06723e */ /* 0x000fca00000010ff */
[----:B------:R0:W-:Y:S01]  /*2ed0*/  STG.E.U16 desc[UR36][R4.64+0x12], R6 ;  /* 0x0000120604007986 */ /* 0x0001e2000c101524 */
[----:B------:R-:W-:Y:S05]  /*2ee0*/  BRA `(.L_x_57) ;  /* 0x00000004005c7947 */ /* 0x000fea0003800000 */
.L_x_30:
[----:B------:R-:W-:Y:S01]  /*2ef0*/  ISETP.GT.AND P4, PT, R3, 0x1, P2 ;  /* 0x000000010300780c */ /* 0x000fe20001784270 */
[----:B------:R-:W-:Y:S01]  /*2f00*/  ULDC.64 UR4, c[0x0][0x5c0] ;  /* 0x0001700000047ab9 */ /* 0x000fe20000000a00 */
[-C--:B------:R-:W-:Y:S01]  /*2f10*/  FMUL R33, R33, R40.reuse ;  /* 0x0000002821217220 */ /* 0x080fe20000400000 */
[----:B------:R-:W-:Y:S01]  /*2f20*/  LEA R6, P1, R48, UR4, 0x1 ;  /* 0x0000000430067c11 */ /* 0x000fe2000f8208ff */
[C---:B------:R-:W-:Y:S01]  /*2f30*/  IMAD.SHL.U32 R21, R10.reuse, 0x10, RZ ;  /* 0x000000100a157824 */ /* 0x040fe200078e00ff */
[----:B------:R-:W-:Y:S01]  /*2f40*/  SHF.L.U64.HI R15, R10, 0x4, R11 ;  /* 0x000000040a0f7819 */ /* 0x000fe2000001020b */
[-C--:B------:R-:W-:Y:S01]  /*2f50*/  FMUL R32, R32, R40.reuse ;  /* 0x0000002820207220 */ /* 0x080fe20000400000 */
[----:B------:R-:W-:Y:S01]  /*2f60*/  LEA.HI.X R7, R48, UR5, R51, 0x1, P1 ;  /* 0x0000000530077c11 */ /* 0x000fe200088f0c33 */
[-C--:B------:R-:W-:Y:S01]  /*2f70*/  FMUL R34, R34, R40.reuse ;  /* 0x0000002822227220 */ /* 0x080fe20000400000 */
[----:B------:R-:W-:Y:S01]  /*2f80*/  F2FP.BF16.F32.PACK_AB R33, RZ, R33 ;  /* 0x00000021ff21723e */ /* 0x000fe200000010ff */
[-C--:B------:R-:W-:Y:S01]  /*2f90*/  FMUL R35, R35, R40.reuse ;  /* 0x0000002823237220 */ /* 0x080fe20000400000 */
[----:B------:R-:W-:Y:S01]  /*2fa0*/  ISETP.GT.AND P3, PT, R58, 0x8, PT ;  /* 0x000000083a00780c */ /* 0x000fe20003f64270 */
[----:B------:R-:W-:Y:S01]  /*2fb0*/  FMUL R36, R36, R40 ;  /* 0x0000002824247220 */ /* 0x000fe20000400000 */
[----:B------:R-:W-:Y:S01]  /*2fc0*/  F2FP.BF16.F32.PACK_AB R32, RZ, R32 ;  /* 0x00000020ff20723e */ /* 0x000fe200000010ff */
[----:B------:R-:W-:Y:S01]  /*2fd0*/  @P4 STG.E.U16 desc[UR36][R6.64+0x2], R33 ;  /* 0x0000022106004986 */ /* 0x000fe2000c101524 */
[----:B------:R-:W-:Y:S01]  /*2fe0*/  IADD3 R8, P4, R21, R6, RZ ;  /* 0x0000000615087210 */ /* 0x000fe20007f9e0ff */
[-C--:B------:R-:W-:Y:S01]  /*2ff0*/  FMUL R37, R37, R40.reuse ;  /* 0x0000002825257220 */ /* 0x080fe20000400000 */
[C---:B------:R-:W-:Y:S01]  /*3000*/  ISETP.GT.AND P1, PT, R3.reuse, RZ, P3 ;  /* 0x000000ff0300720c */ /* 0x040fe20001f24270 */
[----:B------:R-:W-:Y:S01]  /*3010*/  @P0 STG.E.U16 desc[UR36][R6.64], R32 ;  /* 0x0000002006000986 */ /* 0x000fe2000c101524 */
[----:B------:R-:W-:Y:S01]  /*3020*/  ISETP.GT.AND P5, PT, R3, 0x1, P3 ;  /* 0x000000010300780c */ /* 0x000fe20001fa4270 */
[----:B------:R-:W-:Y:S01]  /*3030*/  IMAD.X R9, R15, 0x1, R7, P4 ;  /* 0x000000010f097824 */ /* 0x000fe200020e0607 */
[----:B------:R-:W-:Y:S01]  /*3040*/  ISETP.GT.AND P4, PT, R3, 0x8, P2 ;  /* 0x000000080300780c */ /* 0x000fe20001784270 */
[----:B------:R-:W-:Y:S01]  /*3050*/  FMUL R38, R38, R40 ;  /* 0x0000002826267220 */ /* 0x000fe20000400000 */
[----:B------:R-:W-:Y:S01]  /*3060*/  F2FP.BF16.F32.PACK_AB R34, RZ, R34 ;  /* 0x00000022ff22723e */ /* 0x000fe200000010ff */
[-C--:B------:R-:W-:Y:S01]  /*3070*/  FMUL R39, R39, R40.reuse ;  /* 0x0000002827277220 */ /* 0x080fe20000400000 */
[----:B------:R-:W-:Y:S01]  /*3080*/  F2FP.BF16.F32.PACK_AB R35, RZ, R35 ;  /* 0x00000023ff23723e */ /* 0x000fe200000010ff */
[----:B------:R-:W-:Y:S01]  /*3090*/  FMUL R24, R24, R40 ;  /* 0x0000002818187220 */ /* 0x000fe20000400000 */
[----:B------:R-:W-:Y:S01]  /*30a0*/  F2FP.BF16.F32.PACK_AB R36, RZ, R36 ;  /* 0x00000024ff24723e */ /* 0x000fe200000010ff */
[----:B------:R-:W-:Y:S01]  /*30b0*/  IMAD R23, R11, 0xf0, RZ ;  /* 0x000000f00b177824 */ /* 0x000fe200078e02ff */
[C---:B------:R-:W-:Y:S01]  /*30c0*/  ISETP.GT.AND P2, PT, R3.reuse, 0x9, P2 ;  /* 0x000000090300780c */ /* 0x040fe20001744270 */
[----:B------:R-:W-:Y:S01]  /*30d0*/  @P1 STG.E.U16 desc[UR36][R8.64], R34 ;  /* 0x0000002208001986 */ /* 0x000fe2000c101524 */
[----:B------:R-:W-:Y:S01]  /*30e0*/  ISETP.GT.AND P1, PT, R58, 0x80, PT ;  /* 0x000000803a00780c */ /* 0x000fe20003f24270 */
[----:B------:R-:W-:Y:S01]  /*30f0*/  IMAD.WIDE.U32 R10, R10, 0xf0, R8 ;  /* 0x000000f00a0a7825 */ /* 0x000fe200078e0008 */
[----:B------:R-:W-:Y:S01]  /*3100*/  F2FP.BF16.F32.PACK_AB R37, RZ, R37 ;  /* 0x00000025ff25723e */ /* 0x000fe200000010ff */
[----:B------:R-:W-:Y:S01]  /*3110*/  @P5 STG.E.U16 desc[UR36][R8.64+0x2], R35 ;  /* 0x0000022308005986 */ /* 0x000fe2000c101524 */
[----:B------:R-:W-:Y:S01]  /*3120*/  ISETP.GT.AND P5, PT, R3, RZ, P1 ;  /* 0x000000ff0300720c */ /* 0x000fe20000fa4270 */
[----:B------:R-:W-:Y:S01]  /*3130*/  IMAD.IADD R5, R23, 0x1, R11 ;  /* 0x0000000117057824 */ /* 0x000fe200078e020b */
[----:B------:R-:W-:Y:S01]  /*3140*/  F2FP.BF16.F32.PACK_AB R38, RZ, R38 ;  /* 0x00000026ff26723e */ /* 0x000fe200000010ff */
[----:B------:R-:W-:Y:S01]  /*3150*/  @P4 STG.E.U16 desc[UR36][R6.64+0x10], R36 ;  /* 0x0000102406004986 */ /* 0x000fe2000c101524 */
[----:B------:R-:W-:Y:S01]  /*3160*/  ISETP.GT.AND P4, PT, R3, 0x8, P3 ;  /* 0x000000080300780c */ /* 0x000fe20001f84270 */
[-C--:B------:R-:W-:Y:S01]  /*3170*/  FMUL R25, R25, R40.reuse ;  /* 0x0000002819197220 */ /* 0x080fe20000400000 */
[----:B------:R-:W-:Y:S01]  /*3180*/  ISETP.GT.AND P3, PT, R3, 0x9, P3 ;  /* 0x000000090300780c */ /* 0x000fe20001f64270 */
[----:B------:R0:W-:Y:S01]  /*3190*/  @P2 STG.E.U16 desc[UR36][R6.64+0x12], R37 ;  /* 0x0000122506002986 */ /* 0x0001e2000c101524 */
[----:B------:R-:W-:Y:S01]  /*31a0*/  F2FP.BF16.F32.PACK_AB R39, RZ, R39 ;  /* 0x00000027ff27723e */ /* 0x000fe200000010ff */
[-C--:B------:R-:W-:Y:S01]  /*31b0*/  FMUL R26, R26, R40.reuse ;  /* 0x000000281a1a7220 */ /* 0x080fe20000400000 */
[----:B------:R-:W-:Y:S01]  /*31c0*/  ISETP.GT.AND P0, PT, R58, 0x88, PT ;  /* 0x000000883a00780c */ /* 0x000fe20003f04270 */
[----:B------:R-:W-:Y:S01]  /*31d0*/  FMUL R27, R27, R40 ;  /* 0x000000281b1b7220 */ /* 0x000fe20000400000 */
[----:B------:R-:W-:Y:S01]  /*31e0*/  F2FP.BF16.F32.PACK_AB R24, RZ, R24 ;  /* 0x00000018ff18723e */ /* 0x000fe200000010ff */
[----:B------:R-:W-:Y:S01]  /*31f0*/  @P5 IMAD.MOV.U32 R4, RZ, RZ, R10 ;  /* 0x000000ffff045224 */ /* 0x000fe200078e000a */
[----:B------:R-:W-:Y:S01]  /*3200*/  F2FP.BF16.F32.PACK_AB R25, RZ, R25 ;  /* 0x00000019ff19723e */ /* 0x000fe200000010ff */
[----:B------:R-:W-:Y:S01]  /*3210*/  FMUL R28, R28, R40 ;  /* 0x000000281c1c7220 */ /* 0x000fe20000400000 */
[----:B------:R-:W-:Y:S01]  /*3220*/  F2FP.BF16.F32.PACK_AB R26, RZ, R26 ;  /* 0x0000001aff1a723e */ /* 0x000fe200000010ff */
[----:B------:R-:W-:Y:S01]  /*3230*/  @P4 STG.E.U16 desc[UR36][R8.64+0x10], R38 ;  /* 0x0000102608004986 */ /* 0x000fe2000c101524 */
[----:B------:R-:W-:Y:S01]  /*3240*/  ISETP.GT.AND P4, PT, R3, 0x1, P1 ;  /* 0x000000010300780c */ /* 0x000fe20000f84270 */
[-C--:B------:R-:W-:Y:S01]  /*3250*/  FMUL R29, R29, R40.reuse ;  /* 0x000000281d1d7220 */ /* 0x080fe20000400000 */
[C---:B------:R-:W-:Y:S01]  /*3260*/  ISETP.GT.AND P2, PT, R3.reuse, 0x8, P1 ;  /* 0x000000080300780c */ /* 0x040fe20000f44270 */
[----:B------:R1:W-:Y:S01]  /*3270*/  @P3 STG.E.U16 desc[UR36][R8.64+0x12], R39 ;  /* 0x0000122708003986 */ /* 0x0003e2000c101524 */
[C---:B------:R-:W-:Y:S01]  /*3280*/  ISETP.GT.AND P3, PT, R3.reuse, RZ, P0 ;  /* 0x000000ff0300720c */ /* 0x040fe20000764270 */
[----:B------:R-:W-:Y:S01]  /*3290*/  FMUL R30, R30, R40 ;  /* 0x000000281e1e7220 */ /* 0x000fe20000400000 */
[----:B------:R-:W-:Y:S01]  /*32a0*/  ISETP.GT.AND P1, PT, R3, 0x9, P1 ;  /* 0x000000090300780c */ /* 0x000fe20000f24270 */
[----:B------:R2:W-:Y:S01]  /*32b0*/  @P5 STG.E.U16 desc[UR36][R4.64], R24 ;  /* 0x0000001804005986 */ /* 0x0005e2000c101524 */
[----:B0-----:R-:W-:Y:S01]  /*32c0*/  IADD3 R6, P5, R21, R10, RZ ;  /* 0x0000000a15067210 */ /* 0x001fe20007fbe0ff */
[----:B------:R-:W-:Y:S01]  /*32d0*/  FMUL R31, R31, R40 ;  /* 0x000000281f1f7220 */ /* 0x000fe20000400000 */
[----:B------:R-:W-:-:S02]  /*32e0*/  F2FP.BF16.F32.PACK_AB R27, RZ, R27 ;  /* 0x0000001bff1b723e */ /* 0x000fc400000010ff */
[----:B------:R-:W-:Y:S01]  /*32f0*/  F2FP.BF16.F32.PACK_AB R28, RZ, R28 ;  /* 0x0000001cff1c723e */ /* 0x000fe200000010ff */
[--C-:B------:R-:W-:Y:S01]  /*3300*/  @P4 IMAD.MOV.U32 R12, RZ, RZ, R10.reuse ;  /* 0x000000ffff0c4224 */ /* 0x100fe200078e000a */
[----:B------:R-:W-:Y:S01]  /*3310*/  F2FP.BF16.F32.PACK_AB R29, RZ, R29 ;  /* 0x0000001dff1d723e */ /* 0x000fe200000010ff */
[--C-:B------:R-:W-:Y:S01]  /*3320*/  @P4 IMAD.MOV.U32 R13, RZ, RZ, R5.reuse ;  /* 0x000000ffff0d4224 */ /* 0x100fe200078e0005 */
[----:B------:R-:W-:Y:S01]  /*3330*/  F2FP.BF16.F32.PACK_AB R30, RZ, R30 ;  /* 0x0000001eff1e723e */ /* 0x000fe200000010ff */
[--C-:B------:R-:W-:Y:S01]  /*3340*/  IMAD.X R7, R15, 0x1, R5.reuse, P5 ;  /* 0x000000010f077824 */ /* 0x100fe200028e0605 */
[----:B-1----:R-:W-:Y:S01]  /*3350*/  IADD3 R8, P5, R21, R10, RZ ;  /* 0x0000000a15087210 */ /* 0x002fe20007fbe0ff */
[----:B--2---:R-:W-:Y:S01]  /*3360*/  @P2 IMAD.MOV.U32 R4, RZ, RZ, R10 ;  /* 0x000000ffff042224 */ /* 0x004fe200078e000a */
[----:B------:R-:W-:Y:S01]  /*3370*/  @P4 STG.E.U16 desc[UR36][R12.64+0x2], R25 ;  /* 0x000002190c004986 */ /* 0x000fe2000c101524 */
[C---:B------:R-:W-:Y:S01]  /*3380*/  ISETP.GT.AND P4, PT, R3.reuse, 0x1, P0 ;  /* 0x000000010300780c */ /* 0x040fe20000784270 */
[----:B------:R-:W-:Y:S01]  /*3390*/  @P1 IMAD.MOV.U32 R11, RZ, RZ, R5 ;  /* 0x000000ffff0b1224 */ /* 0x000fe200078e0005 */
[----:B------:R-:W-:Y:S01]  /*33a0*/  F2FP.BF16.F32.PACK_AB R31, RZ, R31 ;  /* 0x0000001fff1f723e */ /* 0x000fe200000010ff */
[----:B------:R-:W-:Y:S01]  /*33b0*/  @P3 STG.E.U16 desc[UR36][R6.64], R26 ;  /* 0x0000001a06003986 */ /* 0x000fe2000c101524 */
[----:B------:R-:W-:Y:S01]  /*33c0*/  ISETP.GT.AND P3, PT, R3, 0x8, P0 ;  /* 0x000000080300780c */ /* 0x000fe20000764270 */
[----:B------:R-:W-:Y:S01]  /*33d0*/  IMAD.X R9, R5, 0x1, R15, P5 ;  /* 0x0000000105097824 */ /* 0x000fe200028e060f */
[----:B------:R-:W-:-:S07]  /*33e0*/  ISETP.GT.AND P0, PT, R3, 0x9, P0 ;  /* 0x000000090300780c */ /* 0x000fce0000704270 */
[----:B------:R-:W-:Y:S04]  /*33f0*/  @P4 STG.E.U16 desc[UR36][R6.64+0x2], R27 ;  /* 0x0000021b06004986 */ /* 0x000fe8000c101524 */
[----:B------:R0:W-:Y:S04]  /*3400*/  @P2 STG.E.U16 desc[UR36][R4.64+0x10], R28 ;  /* 0x0000101c04002986 */ /* 0x0001e8000c101524 */
[----:B------:R1:W-:Y:S04]  /*3410*/  @P1 STG.E.U16 desc[UR36][R10.64+0x12], R29 ;  /* 0x0000121d0a001986 */ /* 0x0003e8000c101524 */
[----:B------:R1:W-:Y:S01]  /*3420*/  @P3 STG.E.U16 desc[UR36][R8.64+0x10], R30 ;  /* 0x0000101e08003986 */ /* 0x0003e2000c101524 */
[----:B0-----:R-:W-:-:S02]  /*3430*/  @P0 IMAD.MOV.U32 R4, RZ, RZ, R8 ;  /* 0x000000ffff040224 */ /* 0x001fc400078e0008 */
[----:B------:R-:W-:-:S05]  /*3440*/  @P0 IMAD.MOV.U32 R5, RZ, RZ, R9 ;  /* 0x000000ffff050224 */ /* 0x000fca00078e0009 */
[----:B------:R1:W-:Y:S02]  /*3450*/  @P0 STG.E.U16 desc[UR36][R4.64+0x12], R31 ;  /* 0x0000121f04000986 */ /* 0x0003e4000c101524 */
.L_x_57:
[----:B------:R-:W-:Y:S05]  /*3460*/  BSYNC B0 ;  /* 0x0000000000007941 */ /* 0x000fea0003800000 */
.L_x_29:
[----:B------:R-:W-:Y:S01]  /*3470*/  ULDC UR4, c[0x0][0xc] ;  /* 0x0000030000047ab9 */ /* 0x000fe20000000800 */
[----:B------:R-:W-:Y:S01]  /*3480*/  ULDC UR5, c[0x0][0x10] ;  /* 0x0000040000057ab9 */ /* 0x000fe20000000800 */
[----:B01----:R-:W0:Y:S01]  /*3490*/  LDC R5, c[0x0][0x14] ;  /* 0x00000500ff057b82 */ /* 0x003e220000000800 */
[----:B------:R-:W-:Y:S01]  /*34a0*/  UIMAD.WIDE.U32 UR4, UR4, UR5, URZ ;  /* 0x00000005040472a5 */ /* 0x000fe2000f8e003f */
[----:B------:R-:W-:Y:S02]  /*34b0*/  IMAD.MOV.U32 R3, RZ, RZ, R17 ;  /* 0x000000ffff037224 */ /* 0x000fe400078e0011 */
[----:B------:R-:W-:Y:S02]  /*34c0*/  IMAD.MOV.U32 R42, RZ, RZ, -0x1 ;  /* 0xffffffffff2a7424 */ /* 0x000fe400078e00ff */
[----:B------:R-:W-:Y:S02]  /*34d0*/  IMAD.MOV.U32 R23, RZ, RZ, -0x1 ;  /* 0xffffffffff177424 */ /* 0x000fe400078e00ff */
[----:B0-----:R-:W-:-:S04]  /*34e0*/  IMAD.WIDE.U32 R2, R5, UR4, R2 ;  /* 0x0000000405027c25 */ /* 0x001fc8000f8e0002 */
[----:B------:R-:W-:Y:S01]  /*34f0*/  IMAD R5, R5, UR5, RZ ;  /* 0x0000000505057c24 */ /* 0x000fe2000f8e02ff */
[----:B------:R-:W-:Y:S02]  /*3500*/  ULDC.64 UR4, c[0x0][0x650] ;  /* 0x0001940000047ab9 */ /* 0x000fe40000000a00 */
[----:B------:R-:W-:Y:S01]  /*3510*/  ISETP.GE.U32.AND P0, PT, R2, UR4, PT ;  /* 0x0000000402007c0c */ /* 0x000fe2000bf06070 */
[----:B------:R-:W-:Y:S01]  /*3520*/  IMAD.IADD R17, R3, 0x1, R5 ;  /* 0x0000000103117824 */ /* 0x000fe200078e0205 */
[----:B------:R-:W-:-:S04]  /*3530*/  PRMT R3, RZ, 0x7610, R3 ;  /* 0x00007610ff037816 */ /* 0x000fc80000000003 */
[----:B------:R-:W-:-:S13]  /*3540*/  ISETP.GE.U32.AND.EX P0, PT, R17, UR5, PT, P0 ;  /* 0x0000000511007c0c */ /* 0x000fda000bf06100 */
[----:B------:R-:W-:Y:S05]  /*3550*/  @P0 BRA `(.L_x_58) ;  /* 0x0000000400680947 */ /* 0x000fea0003800000 */
[----:B--2---:R-:W0:Y:S01]  /*3560*/  S2R R12, SR_CTAID.X ;  /* 0x00000000000c7919 */ /* 0x004e220000002500 */
[----:B------:R-:W1:Y:S01]  /*3570*/  LDC.64 R10, c[0x0][0x628] ;  /* 0x00018a00ff0a7b82 */ /* 0x000e620000000a00 */
[----:B------:R-:W-:Y:S01]  /*3580*/  ULDC UR4, c[0x0][0x150] ;  /* 0x0000540000047ab9 */ /* 0x000fe20000000800 */
[----:B------:R-:W-:Y:S01]  /*3590*/  IMAD.MOV.U32 R8, RZ, RZ, R2 ;  /* 0x000000ffff087224 */ /* 0x000fe200078e0002 */
[----:B------:R-:W2:Y:S01]  /*35a0*/  S2R R24, SR_CTAID.Y ;  /* 0x0000000000187919 */ /* 0x000ea20000002600 */
[----:B------:R-:W-:-:S04]  /*35b0*/  IMAD.MOV.U32 R9, RZ, RZ, R17 ;  /* 0x000000ffff097224 */ /* 0x000fc800078e0011 */
[----:B------:R-:W2:Y:S08]  /*35c0*/  LDC R21, c[0x0][0x144] ;  /* 0x00005100ff157b82 */ /* 0x000eb00000000800 */
[----:B------:R-:W2:Y:S08]  /*35d0*/  LDC R0, c[0x0][0x630] ;  /* 0x00018c00ff007b82 */ /* 0x000eb00000000800 */
[----:B------:R-:W2:Y:S01]  /*35e0*/  LDC.64 R14, c[0x0][0x620] ;  /* 0x00018800ff0e7b82 */ /* 0x000ea20000000a00 */
[----:B-1----:R-:W-:-:S04]  /*35f0*/  ISETP.NE.U32.AND P0, PT, R10, RZ, PT ;  /* 0x000000ff0a00720c */ /* 0x002fc80003f05070 */
[----:B------:R-:W-:Y:S02]  /*3600*/  ISETP.NE.AND.EX P0, PT, R11, RZ, PT, P0 ;  /* 0x000000ff0b00720c */ /* 0x000fe40003f05300 */
[----:B0-----:R-:W-:-:S05]  /*3610*/  I2FP.F32.U32 R3, R12 ;  /* 0x0000000c00037245 */ /* 0x001fca0000201000 */
[----:B------:R-:W-:-:S04]  /*3620*/  FMUL R3, R3, UR4 ;  /* 0x0000000403037c20 */ /* 0x000fc80008400000 */
[----:B------:R0:W1:Y:S02]  /*3630*/  F2I.U32.TRUNC.NTZ R20, R3 ;  /* 0x0000000300147305 */ /* 0x000064000020f000 */
[----:B------:R-:W-:Y:S05]  /*3640*/  @!P0 BRA `(.L_x_59) ;  /* 0x0000000000288947 */ /* 0x000fea0003800000 */
[----:B0-----:R-:W0:Y:S02]  /*3650*/  LDC R3, c[0x0][0x634] ;  /* 0x00018d00ff037b82 */ /* 0x001e240000000800 */
[----:B0-----:R-:W-:-:S05]  /*3660*/  IADD3 R3, P0, R2, R3, RZ ;  /* 0x0000000302037210 */ /* 0x001fca0007f1e0ff */
[----:B------:R-:W-:-:S04]  /*3670*/  IMAD.X R13, RZ, RZ, R17, P0 ;  /* 0x000000ffff0d7224 */ /* 0x000fc800000e0611 */
[----:B------:R-:W-:-:S04]  /*3680*/  IMAD.WIDE.U32 R4, R13, R10, RZ ;  /* 0x0000000a0d047225 */ /* 0x000fc800078e00ff */
[----:B---3--:R-:W-:-:S04]  /*3690*/  IMAD.WIDE.U32 R6, P0, R3, R11, R4 ;  /* 0x0000000b03067225 */ /* 0x008fc80007800004 */
[----:B------:R-:W-:-:S04]  /*36a0*/  IMAD.WIDE.U32 R4, R3, R10, RZ ;  /* 0x0000000a03047225 */ /* 0x000fc800078e00ff */
[----:B------:R-:W-:Y:S01]  /*36b0*/  IMAD.X R9, RZ, RZ, RZ, P0 ;  /* 0x000000ffff097224 */ /* 0x000fe200000e06ff */
[----:B------:R-:W-:Y:S01]  /*36c0*/  IADD3 RZ, P0, R5, R6, RZ ;  /* 0x0000000605ff7210 */ /* 0x000fe20007f1e0ff */
[----:B------:R-:W-:-:S04]  /*36d0*/  IMAD.MOV.U32 R8, RZ, RZ, R7 ;  /* 0x000000ffff087224 */ /* 0x000fc800078e0007 */
[----:B------:R-:W-:-:S08]  /*36e0*/  IMAD.WIDE.U32.X R8, R13, R11, R8, P0 ;  /* 0x0000000b0d087225 */ /* 0x000fd000000e0408 */
.L_x_59:
[-CC-:B--2---:R-:W-:Y:S01]  /*36f0*/  SHF.R.U64 R23, R8, R0.reuse, R9.reuse ;  /* 0x0000000008177219 */ /* 0x184fe20000001209 */
[----:B------:R-:W2:Y:S01]  /*3700*/  LDC.64 R28, c[0x0][0x640] ;  /* 0x00019000ff1c7b82 */ /* 0x000ea20000000a00 */
[----:B------:R-:W-:Y:S01]  /*3710*/  SHF.R.U32.HI R0, RZ, R0, R9 ;  /* 0x00000000ff007219 */ /* 0x000fe20000011609 */
[----:B-1----:R-:W-:Y:S01]  /*3720*/  IMAD.MOV R20, RZ, RZ, -R20 ;  /* 0x000000ffff147224 */ /* 0x002fe200078e0a14 */
[----:B---3--:R-:W-:Y:S01]  /*3730*/  IADD3 R7, P0, RZ, -R23, RZ ;  /* 0x80000017ff077210 */ /* 0x008fe20007f1e0ff */
[----:B------:R-:W-:Y:S02]  /*3740*/  ULDC UR4, c[0x0][0x154] ;  /* 0x0000550000047ab9 */ /* 0x000fe40000000800 */
[----:B------:R-:W-:Y:S02]  /*3750*/  IMAD R21, R21, R20, R12 ;  /* 0x0000001415157224 */ /* 0x000fe400078e020c */
[----:B------:R-:W1:Y:S01]  /*3760*/  LDC R6, c[0x0][0x618] ;  /* 0x00018600ff067b82 */ /* 0x000e620000000800 */
[----:B0-----:R-:W-:-:S04]  /*3770*/  IMAD.X R3, RZ, RZ, ~R0, P0 ;  /* 0x000000ffff037224 */ /* 0x001fc800000e0e00 */
[-C--:B------:R-:W-:Y:S02]  /*3780*/  IMAD R0, R3, R14.reuse, RZ ;  /* 0x0000000e03007224 */ /* 0x080fe400078e02ff */
[----:B------:R-:W-:Y:S01]  /*3790*/  IMAD.MOV.U32 R3, RZ, RZ, R17 ;  /* 0x000000ffff037224 */ /* 0x000fe200078e0011 */
[----:B------:R-:W0:Y:S01]  /*37a0*/  LDC R8, c[0x0][0x608] ;  /* 0x00018200ff087b82 */ /* 0x000e220000000800 */
[----:B------:R-:W-:-:S04]  /*37b0*/  IMAD.WIDE.U32 R4, R7, R14, R2 ;  /* 0x0000000e07047225 */ /* 0x000fc800078e0002 */
[----:B------:R-:W-:-:S03]  /*37c0*/  IMAD R3, R7, R15, R0 ;  /* 0x0000000f07037224 */ /* 0x000fc600078e0200 */
[----:B------:R-:W3:Y:S01]  /*37d0*/  LDC R26, c[0x0][0x658] ;  /* 0x00019600ff1a7b82 */ /* 0x000ee20000000800 */
[----:B------:R-:W-:Y:S01]  /*37e0*/  I2FP.F32.U32 R0, R24 ;  /* 0x0000001800007245 */ /* 0x000fe20000201000 */
[----:B------:R-:W-:Y:S01]  /*37f0*/  IMAD.MOV.U32 R7, RZ, RZ, 0x1 ;  /* 0x00000001ff077424 */ /* 0x000fe200078e00ff */
[----:B--2---:R-:W-:Y:S01]  /*3800*/  ISETP.NE.U32.AND P0, PT, R28, RZ, PT ;  /* 0x000000ff1c00720c */ /* 0x004fe20003f05070 */
[----:B------:R-:W-:Y:S02]  /*3810*/  IMAD.IADD R3, R5, 0x1, R3 ;  /* 0x0000000105037824 */ /* 0x000fe400078e0203 */
[----:B------:R-:W-:Y:S01]  /*3820*/  FMUL R0, R0, UR4 ;  /* 0x0000000400007c20 */ /* 0x000fe20008400000 */
[----:B------:R-:W-:Y:S01]  /*3830*/  ISETP.NE.AND.EX P0, PT, R29, RZ, PT, P0 ;  /* 0x000000ff1d00720c */ /* 0x000fe20003f05300 */
[----:B------:R-:W2:Y:S01]  /*3840*/  LDC R15, c[0x0][0x148] ;  /* 0x00005200ff0f7b82 */ /* 0x000ea20000000800 */
[-CC-:B-1----:R-:W-:Y:S01]  /*3850*/  SHF.R.U64 R12, R4, R6.reuse, R3.reuse ;  /* 0x00000006040c7219 */ /* 0x182fe20000001203 */
[----:B------:R1:W1:Y:S01]  /*3860*/  F2I.U32.TRUNC.NTZ R13, R0 ;  /* 0x00000000000d7305 */ /* 0x000262000020f000 */
[----:B------:R-:W-:Y:S01]  /*3870*/  SHF.R.U32.HI R3, RZ, R6, R3 ;  /* 0x00000006ff037219 */ /* 0x000fe20000011603 */
[----:B------:R-:W-:-:S04]  /*3880*/  IMAD.MOV.U32 R5, RZ, RZ, -0x1 ;  /* 0xffffffffff057424 */ /* 0x000fc800078e00ff */
[----:B------:R-:W1:Y:S01]  /*3890*/  LDC R20, c[0x0][0x600] ;  /* 0x00018000ff147b82 */ /* 0x000e620000000800 */
[-CC-:B0-----:R-:W-:Y:S02]  /*38a0*/  SHF.R.U64 R10, R12, R8.reuse, R3.reuse ;  /* 0x000000080c0a7219 */ /* 0x181fe40000001203 */
[----:B------:R-:W-:-:S05]  /*38b0*/  SHF.R.U32.HI R3, RZ, R8, R3 ;  /* 0x00000008ff037219 */ /* 0x000fca0000011603 */
[----:B------:R-:W0:Y:S01]  /*38c0*/  LDC R27, c[0x0][0x648] ;  /* 0x00019200ff1b7b82 */ /* 0x000e220000000800 */
[-C--:B---3--:R-:W-:Y:S02]  /*38d0*/  SHF.L.U32 R4, R5, R26.reuse, RZ ;  /* 0x0000001a05047219 */ /* 0x088fe400000006ff */
[-CC-:B------:R-:W-:Y:S02]  /*38e0*/  SHF.R.U64 R14, R10, R26.reuse, R3.reuse ;  /* 0x0000001a0a0e7219 */ /* 0x180fe40000001203 */
[----:B------:R-:W-:Y:S02]  /*38f0*/  SHF.R.U32.HI R5, RZ, R26, R3 ;  /* 0x0000001aff057219 */ /* 0x000fe40000011603 */
[----:B------:R-:W-:Y:S01]  /*3900*/  LOP3.LUT R25, RZ, R4, RZ, 0x33, !PT ;  /* 0x00000004ff197212 */ /* 0x000fe200078e33ff */
[----:B------:R-:W3:Y:S01]  /*3910*/  LDC R30, c[0x0][0x638] ;  /* 0x00018e00ff1e7b82 */ /* 0x000ee20000000800 */
[----:B------:R-:W-:Y:S01]  /*3920*/  SHF.L.U32 R26, R7, R26, RZ ;  /* 0x0000001a071a7219 */ /* 0x000fe200000006ff */
[----:B------:R-:W-:-:S06]  /*3930*/  IMAD.MOV.U32 R4, RZ, RZ, R14 ;  /* 0x000000ffff047224 */ /* 0x000fcc00078e000e */
[----:B------:R-:W0:Y:S01]  /*3940*/  LDC R31, c[0x0][0x610] ;  /* 0x00018400ff1f7b82 */ /* 0x000e220000000800 */
[----:B------:R-:W-:Y:S05]  /*3950*/  @!P0 BRA `(.L_x_60) ;  /* 0x0000000000288947 */ /* 0x000fea0003800000 */
[----:B------:R-:W4:Y:S02]  /*3960*/  LDC R3, c[0x0][0x64c] ;  /* 0x00019300ff037b82 */ /* 0x000f240000000800 */
[----:B----4-:R-:W-:-:S05]  /*3970*/  IADD3 R3, P0, R14, R3, RZ ;  /* 0x000000030e037210 */ /* 0x010fca0007f1e0ff */
        /* <DEDUP_REMOVED lines=8> */
.L_x_60:
[----:B------:R-:W-:Y:S01]  /*3a00*/  ISETP.NE.AND P0, PT, R16, 0x1, PT ;  /* 0x000000011000780c */ /* 0x000fe20003f05270 */
[----:B-1----:R-:W-:Y:S01]  /*3a10*/  VIADD R7, R20, 0xffffffff ;  /* 0xffffffff14077836 */ /* 0x002fe20000000000 */
[----:B0-----:R-:W-:Y:S01]  /*3a20*/  SHF.R.U64 R0, R4, R27, R5 ;  /* 0x0000001b04007219 */ /* 0x001fe20000001205 */
[----:B------:R-:W-:Y:S01]  /*3a30*/  IMAD.MOV R13, RZ, RZ, -R13 ;  /* 0x000000ffff0d7224 */ /* 0x000fe200078e0a0d */
[----:B------:R-:W-:Y:S01]  /*3a40*/  LOP3.LUT R5, R10, R25, RZ, 0xc0, !PT ;  /* 0x000000190a057212 */ /* 0x000fe200078ec0ff */
[----:B------:R-:W-:Y:S01]  /*3a50*/  IMAD.MOV.U32 R4, RZ, RZ, 0x1 ;  /* 0x00000001ff047424 */ /* 0x000fe200078e00ff */
[----:B------:R-:W-:Y:S01]  /*3a60*/  LOP3.LUT R12, R12, R7, RZ, 0xc0, !PT ;  /* 0x000000070c0c7212 */ /* 0x000fe200078ec0ff */
[----:B------:R-:W-:Y:S02]  /*3a70*/  IMAD.MOV R3, RZ, RZ, -R0 ;  /* 0x000000ffff037224 */ /* 0x000fe400078e0a00 */
[----:B------:R-:W-:Y:S02]  /*3a80*/  IMAD R0, R26, R0, R5 ;  /* 0x000000001a007224 */ /* 0x000fe400078e0205 */
[----:B---3--:R-:W-:-:S02]  /*3a90*/  IMAD R3, R3, R30, R14 ;  /* 0x0000001e03037224 */ /* 0x008fc400078e020e */
[----:B--2---:R-:W-:Y:S02]  /*3aa0*/  @P0 IMAD R21, R15, R13, R24 ;  /* 0x0000000d0f150224 */ /* 0x004fe400078e0218 */
[----:B------:R-:W-:Y:S01]  /*3ab0*/  IMAD R5, R3, R20, R12 ;  /* 0x0000001403057224 */ /* 0x000fe200078e020c */
[----:B------:R-:W-:Y:S01]  /*3ac0*/  PRMT R3, R4, 0x7610, R3 ;  /* 0x0000761004037816 */ /* 0x000fe20000000003 */
[----:B------:R-:W-:-:S05]  /*3ad0*/  IMAD R0, R0, R31, R21 ;  /* 0x0000001f00007224 */ /* 0x000fca00078e0215 */
[----:B------:R-:W-:Y:S02]  /*3ae0*/  SEL R42, R5, R0, !P0 ;  /* 0x00000000052a7207 */ /* 0x000fe40004000000 */
[----:B------:R-:W-:-:S07]  /*3af0*/  SEL R0, R0, R5, !P0 ;  /* 0x0000000500007207 */ /* 0x000fce0004000000 */
.L_x_58:
[----:B------:R-:W-:Y:S01]  /*3b00*/  LOP3.LUT P0, RZ, R3, 0xff, RZ, 0xc0, !PT ;  /* 0x000000ff03ff7812 */ /* 0x000fe2000780c0ff */
[----:B------:R-:W-:-:S12]  /*3b10*/  IMAD.MOV.U32 R43, RZ, RZ, R0 ;  /* 0x000000ffff2b7224 */ /* 0x000fd800078e0000 */
[----:B------:R-:W-:Y:S05]  /*3b20*/  @P0 BRA `(.L_x_61) ;  /* 0xffffffd400800947 */ /* 0x000fea000383ffff */
[----:B------:R-:W-:Y:S05]  /*3b30*/  EXIT ;  /* 0x000000000000794d */ /* 0x000fea0003800000 */
.L_x_4:
[----:B0-----:R-:W-:Y:S01]  /*3b40*/  ULDC.64 UR4, c[0x0][0x650] ;  /* 0x0001940000047ab9 */ /* 0x001fe20000000a00 */
        /* <DEDUP_REMOVED lines=25> */
.L_x_63:
[--C-:B------:R-:W-:Y:S01]  /*3ce0*/  SHF.R.U64 R12, R10, R14, R11.reuse ;  /* 0x0000000e0a0c7219 */ /* 0x100fe2000000120b */
[----:B------:R-:W0:Y:S01]  /*3cf0*/  LDC R22, c[0x0][0x618] ;  /* 0x00018600ff167b82 */ /* 0x000e220000000800 */
[----:B------:R-:W-:Y:S01]  /*3d00*/  I2FP.F32.U32 R8, R4 ;  /* 0x0000000400087245 */ /* 0x000fe20000201000 */
[----:B------:R-:W-:Y:S01]  /*3d10*/  ULDC UR4, c[0x0][0x150] ;  /* 0x0000540000047ab9 */ /* 0x000fe20000000800 */
[----:B------:R-:W-:Y:S01]  /*3d20*/  SHF.R.U32.HI R5, RZ, R14, R11 ;  /* 0x0000000eff057219 */ /* 0x000fe2000001160b */
[----:B------:R-:W-:Y:S01]  /*3d30*/  IMAD.MOV.U32 R6, RZ, RZ, R2 ;  /* 0x000000ffff067224 */ /* 0x000fe200078e0002 */
[----:B------:R-:W-:Y:S01]  /*3d40*/  IADD3 R9, P0, RZ, -R12, RZ ;  /* 0x8000000cff097210 */ /* 0x000fe20007f1e0ff */
[----:B------:R-:W-:Y:S01]  /*3d50*/  FMUL R11, R8, UR4 ;  /* 0x00000004080b7c20 */ /* 0x000fe20008400000 */
[----:B------:R-:W-:Y:S01]  /*3d60*/  IMAD.MOV.U32 R7, RZ, RZ, R17 ;  /* 0x000000ffff077224 */ /* 0x000fe200078e0011 */
[----:B------:R-:W1:Y:S01]  /*3d70*/  LDC.64 R24, c[0x0][0x640] ;  /* 0x00019000ff187b82 */ /* 0x000e620000000a00 */
[----:B------:R-:W-:Y:S01]  /*3d80*/  ULDC UR4, c[0x0][0x154] ;  /* 0x0000550000047ab9 */ /* 0x000fe20000000800 */
[----:B------:R-:W-:-:S02]  /*3d90*/  IMAD.X R5, RZ, RZ, ~R5, P0 ;  /* 0x000000ffff057224 */ /* 0x000fc400000e0e05 */
[----:B------:R-:W2:Y:S01]  /*3da0*/  F2I.U32.TRUNC.NTZ R11, R11 ;  /* 0x0000000b000b7305 */ /* 0x000ea2000020f000 */
[----:B------:R-:W-:-:S03]  /*3db0*/  IMAD.WIDE.U32 R6, R9, R20, R6 ;  /* 0x0000001409067225 */ /* 0x000fc600078e0006 */
[----:B------:R-:W3:Y:S01]  /*3dc0*/  LDC R13, c[0x0][0x144] ;  /* 0x00005100ff0d7b82 */ /* 0x000ee20000000800 */
[----:B------:R-:W-:-:S04]  /*3dd0*/  IMAD R8, R5, R20, RZ ;  /* 0x0000001405087224 */ /* 0x000fc800078e02ff */
[----:B------:R-:W-:Y:S02]  /*3de0*/  IMAD R5, R9, R21, R8 ;  /* 0x0000001509057224 */ /* 0x000fe400078e0208 */
[----:B------:R-:W-:Y:S01]  /*3df0*/  IMAD.MOV.U32 R8, RZ, RZ, -0x1 ;  /* 0xffffffffff087424 */ /* 0x000fe200078e00ff */
[----:B------:R-:W4:Y:S01]  /*3e00*/  LDC R14, c[0x0][0x608] ;  /* 0x00018200ff0e7b82 */ /* 0x000f220000000800 */
[----:B------:R-:W-:Y:S01]  /*3e10*/  IMAD.IADD R5, R7, 0x1, R5 ;  /* 0x0000000107057824 */ /* 0x000fe200078e0205 */
[----:B------:R-:W-:-:S04]  /*3e20*/  I2FP.F32.U32 R7, R3 ;  /* 0x0000000300077245 */ /* 0x000fc80000201000 */
[-C--:B0-----:R-:W-:Y:S01]  /*3e30*/  SHF.R.U64 R10, R6, R22.reuse, R5 ;  /* 0x00000016060a7219 */ /* 0x081fe20000001205 */
[----:B--2---:R-:W-:Y:S01]  /*3e40*/  IMAD.MOV R6, RZ, RZ, -R11 ;  /* 0x000000ffff067224 */ /* 0x004fe200078e0a0b */
[----:B------:R-:W0:Y:S01]  /*3e50*/  LDC R9, c[0x0][0x658] ;  /* 0x00019600ff097b82 */ /* 0x000e220000000800 */
[----:B-1----:R-:W-:Y:S01]  /*3e60*/  ISETP.NE.U32.AND P0, PT, R24, RZ, PT ;  /* 0x000000ff1800720c */ /* 0x002fe20003f05070 */
[----:B------:R-:W-:Y:S01]  /*3e70*/  FMUL R7, R7, UR4 ;  /* 0x0000000407077c20 */ /* 0x000fe20008400000 */
[----:B------:R-:W-:Y:S02]  /*3e80*/  SHF.R.U32.HI R5, RZ, R22, R5 ;  /* 0x00000016ff057219 */ /* 0x000fe40000011605 */
[----:B------:R-:W-:-:S03]  /*3e90*/  ISETP.NE.AND.EX P0, PT, R25, RZ, PT, P0 ;  /* 0x000000ff1900720c */ /* 0x000fc60003f05300 */
[----:B------:R-:W1:Y:S01]  /*3ea0*/  LDC R20, c[0x0][0x148] ;  /* 0x00005200ff147b82 */ /* 0x000e620000000800 */
[----:B---3--:R-:W-:Y:S02]  /*3eb0*/  IMAD R23, R13, R6, R4 ;  /* 0x000000060d177224 */ /* 0x008fe400078e0204 */
[----:B------:R-:W-:-:S05]  /*3ec0*/  IMAD.MOV.U32 R6, RZ, RZ, 0x1 ;  /* 0x00000001ff067424 */ /* 0x000fca00078e00ff */
[----:B------:R-:W2:Y:S01]  /*3ed0*/  LDC R21, c[0x0][0x600] ;  /* 0x00018000ff157b82 */ /* 0x000ea20000000800 */
[-CC-:B----4-:R-:W-:Y:S02]  /*3ee0*/  SHF.R.U64 R13, R10, R14.reuse, R5.reuse ;  /* 0x0000000e0a0d7219 */ /* 0x190fe40000001205 */
[----:B------:R-:W-:Y:S02]  /*3ef0*/  SHF.R.U32.HI R4, RZ, R14, R5 ;  /* 0x0000000eff047219 */ /* 0x000fe40000011605 */
[----:B------:R3:W4:Y:S03]  /*3f00*/  F2I.U32.TRUNC.NTZ R14, R7 ;  /* 0x00000007000e7305 */ /* 0x000726000020f000 */
[----:B------:R-:W1:Y:S01]  /*3f10*/  LDC R26, c[0x0][0x648] ;  /* 0x00019200ff1a7b82 */ /* 0x000e620000000800 */
[-C--:B0-----:R-:W-:Y:S02]  /*3f20*/  SHF.R.U64 R15, R13, R9.reuse, R4 ;  /* 0x000000090d0f7219 */ /* 0x081fe40000001204 */
[----:B------:R-:W-:-:S02]  /*3f30*/  SHF.L.U32 R8, R8, R9, RZ ;  /* 0x0000000908087219 */ /* 0x000fc400000006ff */
[-C--:B------:R-:W-:Y:S01]  /*3f40*/  SHF.R.U32.HI R5, RZ, R9.reuse, R4 ;  /* 0x00000009ff057219 */ /* 0x080fe20000011604 */
[----:B------:R-:W-:Y:S01]  /*3f50*/  IMAD.MOV.U32 R4, RZ, RZ, R15 ;  /* 0x000000ffff047224 */ /* 0x000fe200078e000f */
[----:B------:R-:W-:Y:S01]  /*3f60*/  SHF.L.U32 R22, R6, R9, RZ ;  /* 0x0000000906167219 */ /* 0x000fe200000006ff */
[----:B------:R-:W0:Y:S01]  /*3f70*/  LDC R27, c[0x0][0x638] ;  /* 0x00018e00ff1b7b82 */ /* 0x000e220000000800 */
[----:B------:R-:W-:-:S07]  /*3f80*/  LOP3.LUT R28, RZ, R8, RZ, 0x33, !PT ;  /* 0x00000008ff1c7212 */ /* 0x000fce00078e33ff */
        /* <DEDUP_REMOVED lines=12> */
.L_x_64:
[----:B------:R-:W-:Y:S01]  /*4050*/  ISETP.NE.AND P0, PT, R16, 0x1, PT ;  /* 0x000000011000780c */ /* 0x000fe20003f05270 */
[----:B--2---:R-:W-:Y:S01]  /*4060*/  VIADD R7, R21, 0xffffffff ;  /* 0xffffffff15077836 */ /* 0x004fe20000000000 */
[----:B-1----:R-:W-:Y:S01]  /*4070*/  SHF.R.U64 R5, R4, R26, R5 ;  /* 0x0000001a04057219 */ /* 0x002fe20000001205 */
[----:B------:R-:W-:Y:S01]  /*4080*/  IMAD.MOV R14, RZ, RZ, -R14 ;  /* 0x000000ffff0e7224 */ /* 0x000fe200078e0a0e */
[----:B------:R-:W-:Y:S01]  /*4090*/  LOP3.LUT R4, R13, R28, RZ, 0xc0, !PT ;  /* 0x0000001c0d047212 */ /* 0x000fe200078ec0ff */
[----:B------:R-:W-:Y:S01]  /*40a0*/  IMAD.MOV.U32 R8, RZ, RZ, R12 ;  /* 0x000000ffff087224 */ /* 0x000fe200078e000c */
[----:B------:R-:W-:Y:S01]  /*40b0*/  LOP3.LUT R10, R10, R7, RZ, 0xc0, !PT ;  /* 0x000000070a0a7212 */ /* 0x000fe200078ec0ff */
[----:B------:R-:W-:Y:S02]  /*40c0*/  IMAD.MOV R6, RZ, RZ, -R5 ;  /* 0x000000ffff067224 */ /* 0x000fe400078e0a05 */
[----:B------:R-:W-:-:S04]  /*40d0*/  IMAD R4, R22, R5, R4 ;  /* 0x0000000516047224 */ /* 0x000fc800078e0204 */
[----:B------:R-:W-:Y:S02]  /*40e0*/  @P0 IMAD R23, R20, R14, R3 ;  /* 0x0000000e14170224 */ /* 0x000fe400078e0203 */
[----:B0-----:R-:W-:Y:S02]  /*40f0*/  IMAD R3, R6, R27, R15 ;  /* 0x0000001b06037224 */ /* 0x001fe400078e020f */
[----:B------:R-:W-:Y:S02]  /*4100*/  IMAD R7, R4, R29, R23 ;  /* 0x0000001d04077224 */ /* 0x000fe400078e0217 */
[----:B------:R-:W-:Y:S02]  /*4110*/  IMAD R4, R3, R21, R10 ;  /* 0x0000001503047224 */ /* 0x000fe400078e020a */
[----:B------:R-:W-:-:S03]  /*4120*/  IMAD.MOV.U32 R6, RZ, RZ, 0x1 ;  /* 0x00000001ff067424 */ /* 0x000fc600078e00ff */
[----:B------:R-:W-:Y:S02]  /*4130*/  SEL R9, R4, R7, !P0 ;  /* 0x0000000704097207 */ /* 0x000fe40004000000 */
[----:B------:R-:W-:-:S07]  /*4140*/  SEL R7, R7, R4, !P0 ;  /* 0x0000000407077207 */ /* 0x000fce0004000000 */
.L_x_62:
[----:B------:R-:W-:-:S08]  /*4150*/  NOP ;  /* 0x0000000000007918 */ /* 0x000fd00000000000 */
[----:B------:R-:W0:-:S00]  /*4160*/  USETMAXREG.DEALLOC.CTAPOOL 0x28 ;  /* 0x00000028000079c8 */ /* 0x000e0000080e0500 */
[----:B0-----:R-:W-:-:S13]  /*4170*/  ISETP.NE.AND P0, PT, R0, RZ, PT ;  /* 0x000000ff0000720c */ /* 0x001fda0003f05270 */
[----:B------:R-:W-:Y:S05]  /*4180*/  @P0 EXIT ;  /* 0x000000000000094d */ /* 0x000fea0003800000 */
[----:B------:R-:W-:Y:S01]  /*4190*/  LOP3.LUT P0, RZ, R6, 0xff, RZ, 0xc0, !PT ;  /* 0x000000ff06ff7812 */ /* 0x000fe2000780c0ff */
[----:B------:R-:W-:Y:S02]  /*41a0*/  IMAD.MOV.U32 R0, RZ, RZ, 0x1 ;  /* 0x00000001ff007424 */ /* 0x000fe400078e00ff */
[----:B------:R-:W-:-:S10]  /*41b0*/  IMAD.MOV.U32 R13, RZ, RZ, RZ ;  /* 0x000000ffff0d7224 */ /* 0x000fd400078e00ff */
[----:B------:R-:W-:Y:S05]  /*41c0*/  @!P0 BRA `(.L_x_65) ;  /* 0x0000000c00348947 */ /* 0x000fea0003800000 */
[----:B------:R-:W0:Y:S01]  /*41d0*/  LDC R0, c[0x0][0x28c] ;  /* 0x0000a300ff007b82 */ /* 0x000e220000000800 */
[----:B------:R-:W-:Y:S01]  /*41e0*/  ULDC UR5, c[0x0][0x600] ;  /* 0x0001800000057ab9 */ /* 0x000fe20000000800 */
[----:B------:R-:W-:Y:S01]  /*41f0*/  ULDC UR4, c[0x0][0xc] ;  /* 0x0000030000047ab9 */ /* 0x000fe20000000800 */
[----:B------:R-:W-:Y:S01]  /*4200*/  UIADD3 UR16, UR5, -0x1, URZ ;  /* 0xffffffff05107890 */ /* 0x000fe2000fffe03f */
[C---:B------:R-:W-:Y:S01]  /*4210*/  LOP3.LUT P2, RZ, R18.reuse, 0x7f, RZ, 0xc0, !PT ;  /* 0x0000007f12ff7812 */ /* 0x040fe2000784c0ff */
[----:B------:R-:W-:Y:S01]  /*4220*/  ULDC UR6, c[0x0][0x658] ;  /* 0x0001960000067ab9 */ /* 0x000fe20000000800 */
[----:B------:R-:W-:Y:S01]  /*4230*/  ULDC UR5, c[0x0][0x10] ;  /* 0x0000040000057ab9 */ /* 0x000fe20000000800 */
[----:B------:R-:W-:Y:S01]  /*4240*/  UMOV UR7, 0xffffffff ;  /* 0xffffffff00077882 */ /* 0x000fe20000000000 */
[----:B------:R-:W-:Y:S01]  /*4250*/  UMOV UR8, 0x1 ;  /* 0x0000000100087882 */ /* 0x000fe20000000000 */
[----:B------:R-:W-:Y:S01]  /*4260*/  UIMAD.WIDE.U32 UR4, UR4, UR5, URZ ;  /* 0x00000005040472a5 */ /* 0x000fe2000f8e003f */
[----:B------:R-:W-:Y:S01]  /*4270*/  LOP3.LUT P0, RZ, R18, 0x1f, RZ, 0xc0, !PT ;  /* 0x0000001f12ff7812 */ /* 0x000fe2000780c0ff */
[----:B------:R-:W-:Y:S01]  /*4280*/  USHF.L.U32 UR7, UR7, UR6, URZ ;  /* 0x0000000607077299 */ /* 0x000fe2000800063f */
[----:B------:R-:W-:Y:S01]  /*4290*/  BSSY B0, `(.L_x_65) ;  /* 0x00000c0000007945 */ /* 0x000fe20003800000 */
[----:B------:R-:W-:Y:S01]  /*42a0*/  USHF.L.U32 UR18, UR8, UR6, URZ ;  /* 0x0000000608127299 */ /* 0x000fe2000800063f */
[----:B------:R-:W-:Y:S01]  /*42b0*/  IMAD.MOV.U32 R18, RZ, RZ, 0x1 ;  /* 0x00000001ff127424 */ /* 0x000fe200078e00ff */
[----:B------:R-:W-:Y:S01]  /*42c0*/  LOP3.LUT R12, R19, 0x2, RZ, 0xfc, !PT ;  /* 0x00000002130c7812 */ /* 0x000fe200078efcff */
[----:B------:R-:W-:Y:S01]  /*42d0*/  ULDC UR6, c[0x0][0x14] ;  /* 0x0000050000067ab9 */ /* 0x000fe20000000800 */
[----:B------:R-:W-:Y:S01]  /*42e0*/  PLOP3.LUT P0, PT, P0, P2, PT, 0x8a, 0x0 ;  /* 0x000000000000781c */ /* 0x000fe20000705172 */
[----:B------:R-:W-:Y:S01]  /*42f0*/  UIMAD.WIDE.U32 UR20, UR4, UR6, URZ ;  /* 0x00000006041472a5 */ /* 0x000fe2000f8e003f */
[----:B------:R-:W-:Y:S01]  /*4300*/  IMAD.MOV.U32 R13, RZ, RZ, RZ ;  /* 0x000000ffff0d7224 */ /* 0x000fe200078e00ff */
[----:B------:R-:W-:-:S02]  /*4310*/  UIMAD UR13, UR5, UR6, URZ ;  /* 0x00000006050d72a4 */ /* 0x000fc4000f8e023f */
[----:B------:R-:W-:Y:S01]  /*4320*/  ULOP3.LUT UR17, URZ, UR7, URZ, 0x33, !UPT ;  /* 0x000000073f117292 */ /* 0x000fe2000f8e333f */
[----:B0-----:R-:W-:Y:S01]  /*4330*/  VIADD R0, R0, 0x1f ;  /* 0x0000001f00007836 */ /* 0x001fe20000000000 */
[----:B------:R-:W-:Y:S01]  /*4340*/  UIADD3 UR13, UR21, UR13, URZ ;  /* 0x0000000d150d7290 */ /* 0x000fe2000fffe03f */
[----:B------:R-:W-:-:S03]  /*4350*/  ULDC.64 UR22, c[0x0][0x198] ;  /* 0x0000660000167ab9 */ /* 0x000fc60000000a00 */
[----:B------:R-:W-:-:S04]  /*4360*/  SHF.R.S32.HI R3, RZ, 0x1f, R0 ;  /* 0x0000001fff037819 */ /* 0x000fc80000011400 */
[----:B------:R-:W-:Y:S01]  /*4370*/  LEA.HI R3, R3, R0, RZ, 0x5 ;  /* 0x0000000003037211 */ /* 0x000fe200078f28ff */
[----:B------:R-:W-:-:S03]  /*4380*/  IMAD.MOV.U32 R0, RZ, RZ, 0x1 ;  /* 0x00000001ff007424 */ /* 0x000fc600078e00ff */
[----:B------:R-:W-:-:S05]  /*4390*/  SHF.R.S32.HI R10, RZ, 0x5, R3 ;  /* 0x00000005ff0a7819 */ /* 0x000fca0000011403 */
[----:B------:R-:W-:-:S07]  /*43a0*/  VIADD R11, R10, 0x1 ;  /* 0x000000010a0b7836 */ /* 0x000fce0000000000 */
.L_x_77:
[----:B------:R-:W-:-:S03]  /*43b0*/  UMOV UR4, 0xffffffff ;  /* 0xffffffff00047882 */ /* 0x000fc60000000000 */
[----:B------:R-:W-:Y:S05]  /*43c0*/  BRA.DIV UR4, `(.L_x_66) ;  /* 0x0000001604747947 */ /* 0x000fea000b800000 */
[----:B------:R-:W-:-:S13]  /*43d0*/  ELECT P6, URZ, PT ;  /* 0x00000000003f782f */ /* 0x000fda00038c0000 */
.L_x_101:
[----:B------:R-:W0:Y:S01]  /*43e0*/  LDC R3, c[0x0][0x28c] ;  /* 0x0000a300ff037b82 */ /* 0x000e220000000800 */
[----:B------:R-:W-:Y:S01]  /*43f0*/  BSSY B1, `(.L_x_67) ;  /* 0x0000037000017945 */ /* 0x000fe20003800000 */
[----:B0-----:R-:W-:-:S13]  /*4400*/  ISETP.LT.OR P6, PT, R3, 0x1, !P6 ;  /* 0x000000010300780c */ /* 0x001fda00077c1670 */
[----:B------:R-:W-:Y:S05]  /*4410*/  @P6 BRA `(.L_x_68) ;  /* 0x0000000000d06947 */ /* 0x000fea0003800000 */
[----:B------:R-:W-:Y:S02]  /*4420*/  IMAD.SHL.U32 R9, R9, 0x10, RZ ;  /* 0x0000001009097824 */ /* 0x000fe400078e00ff */
[----:B------:R-:W-:Y:S02]  /*4430*/  IMAD R14, R7, 0xc0, RZ ;  /* 0x000000c0070e7824 */ /* 0x000fe400078e02ff */
[----:B------:R-:W-:Y:S02]  /*4440*/  IMAD.MOV.U32 R21, RZ, RZ, RZ ;  /* 0x000000ffff157224 */ /* 0x000fe400078e00ff */
[----:B------:R-:W-:Y:S02]  /*4450*/  IMAD.MOV.U32 R3, RZ, RZ, R11 ;  /* 0x000000ffff037224 */ /* 0x000fe400078e000b */
[----:B------:R-:W-:Y:S02]  /*4460*/  IMAD.MOV.U32 R4, RZ, RZ, R0 ;  /* 0x000000ffff047224 */ /* 0x000fe400078e0000 */
[----:B------:R-:W-:-:S07]  /*4470*/  IMAD.MOV.U32 R5, RZ, RZ, R13 ;  /* 0x000000ffff057224 */ /* 0x000fce00078e000d */
.L_x_72:
[----:B------:R-:W0:Y:S01]  /*4480*/  S2R R7, SR_CgaCtaId ;  /* 0x0000000000077919 */ /* 0x000e220000008800 */
[----:B------:R-:W-:-:S04]  /*4490*/  MOV R6, 0x400 ;  /* 0x0000040000067802 */ /* 0x000fc80000000f00 */
[----:B0-----:R-:W-:Y:S02]  /*44a0*/  LEA R20, R7, R6, 0x18 ;  /* 0x0000000607147211 */ /* 0x001fe400078ec0ff */
[----:B------:R-:W-:Y:S01]  /*44b0*/  SHF.L.U32 R6, R4, 0x1f, RZ ;  /* 0x0000001f04067819 */ /* 0x000fe200000006ff */
[----:B------:R-:W0:Y:S02]  /*44c0*/  @!P2 LDC R7, c[0x0][0x500] ;  /* 0x00014000ff07ab82 */ /* 0x000e240000000800 */
[----:B------:R-:W-:-:S04]  /*44d0*/  IMAD R15, R5, 0x8, R20 ;  /* 0x00000008050f7824 */ /* 0x000fc800078e0214 */
[----:B------:R-:W1:Y:S02]  /*44e0*/  SYNCS.PHASECHK.TRANS64.TRYWAIT P1, [R15+URZ+0x88], R6 ;  /* 0x000088060f0075a7 */ /* 0x000e64000802017f */
[----:B-1----:R-:W-:Y:S05]  /*44f0*/  @!P1 BRA `(.L_x_69) ;  /* 0x0000001400489947 */ /* 0x002fea0003800000 */
.L_x_102:
[----:B-1----:R-:W-:Y:S01]  /*4500*/  PRMT R6, R12, 0x9910, RZ ;  /* 0x000099100c067816 */ /* 0x002fe200000000ff */
[----:B0-----:R0:W-:Y:S03]  /*4510*/  @!P2 SYNCS.ARRIVE.TRANS64 RZ, [R15+URZ], R7 ;  /* 0x000000070fffa9a7 */ /* 0x0011e6000800003f */
[----:B------:R-:W-:-:S13]  /*4520*/  ISETP.NE.AND P1, PT, R6, 0x2, PT ;  /* 0x000000020600780c */ /* 0x000fda0003f25270 */
[----:B0-----:R-:W-:Y:S05]  /*4530*/  @P1 BRA `(.L_x_70) ;  /* 0x0000000000041947 */ /* 0x001fea0003800000 */
[----:B------:R-:W-:Y:S01]  /*4540*/  BPT.TRAP 0x1 ;  /* 0x000000040000795c */ /* 0x000fe20000300000 */
.L_x_70:
[----:B------:R-:W-:Y:S05]  /*4550*/  @P0 BRA `(.L_x_71) ;  /* 0x0000000000040947 */ /* 0x000fea0003800000 */
[----:B------:R-:W-:Y:S01]  /*4560*/  BPT.TRAP 0x1 ;  /* 0x000000040000795c */ /* 0x000fe20000300000 */
.L_x_71:
[--C-:B------:R-:W-:Y:S01]  /*4570*/  IMAD R6, R5, 0x3000, R20.reuse ;  /* 0x0000300005067824 */ /* 0x100fe200078e0214 */
[----:B------:R-:W-:Y:S01]  /*4580*/  R2UR UR9, R15 ;  /* 0x000000000f0972ca */ /* 0x000fe200000e0000 */
[----:B------:R-:W-:Y:S01]  /*4590*/  IMAD R20, R5, 0x400, R20 ;  /* 0x0000040005147824 */ /* 0x000fe200078e0214 */
[----:B------:R-:W-:Y:S01]  /*45a0*/  UIADD3 UR4, UP0, UR22, 0xf0, URZ ;  /* 0x000000f016047890 */ /* 0x000fe2000ff1e03f */
[----:B------:R-:W-:Y:S01]  /*45b0*/  VIADD R3, R3, 0xffffffff ;  /* 0xffffffff03037836 */ /* 0x000fe20000000000 */
[----:B------:R-:W-:Y:S01]  /*45c0*/  R2UR UR5, R6 ;  /* 0x00000000060572ca */ /* 0x000fe200000e0000 */
[----:B------:R-:W-:Y:S01]  /*45d0*/  UIADD3 UR24, UP1, UR22, 0x1f0, URZ ;  /* 0x000001f016187890 */ /* 0x000fe2000ff3e03f */
[----:B------:R-:W-:Y:S01]  /*45e0*/  R2UR UR8, R20 ;  /* 0x00000000140872ca */ /* 0x000fe200000e0000 */
[----:B------:R-:W-:Y:S01]  /*45f0*/  VIADD R5, R5, 0x1 ;  /* 0x0000000105057836 */ /* 0x000fe20000000000 */
[----:B------:R-:W-:Y:S01]  /*4600*/  R2UR UR11, R14 ;  /* 0x000000000e0b72ca */ /* 0x000fe200000e0000 */
[----:B------:R-:W-:Y:S01]  /*4610*/  UIADD3.X UR25, URZ, UR23, URZ, UP1, !UPT ;  /* 0x000000173f197290 */ /* 0x000fe20008ffe43f */
[----:B------:R-:W-:Y:S01]  /*4620*/  R2UR UR10, R21 ;  /* 0x00000000150a72ca */ /* 0x000fe200000e0000 */
[----:B------:R-:W-:Y:S01]  /*4630*/  UMOV UR6, 0x0 ;  /* 0x0000000000067882 */ /* 0x000fe20000000000 */
[----:B------:R-:W-:Y:S01]  /*4640*/  R2UR UR12, R8 ;  /* 0x00000000080c72ca */ /* 0x000fe200000e0000 */
[----:B------:R-:W-:Y:S01]  /*4650*/  UMOV UR7, 0x10000000 ;  /* 0x1000000000077882 */ /* 0x000fe20000000000 */
[----:B------:R-:W-:Y:S01]  /*4660*/  R2UR UR19, R9 ;  /* 0x00000000091372ca */ /* 0x000fe200000e0000 */
[----:B------:R-:W-:Y:S01]  /*4670*/  VIADD R21, R21, 0x20 ;  /* 0x0000002015157836 */ /* 0x000fe20000000000 */
[----:B------:R-:W-:Y:S01]  /*4680*/  ISETP.GT.AND P3, PT, R3, 0x1, PT ;  /* 0x000000010300780c */ /* 0x000fe20003f64270 */
[----:B------:R-:W-:Y:S01]  /*4690*/  UIADD3 UR14, UR5, 0x200, URZ ;  /* 0x00000200050e7890 */ /* 0x000fe2000fffe03f */
[----:B------:R-:W-:Y:S01]  /*46a0*/  ISETP.NE.AND P1, PT, R5, 0x11, PT ;  /* 0x000000110500780c */ /* 0x000fe20003f25270 */
[----:B------:R-:W-:-:S02]  /*46b0*/  UIADD3.X UR5, URZ, UR23, URZ, UP0, !UPT ;  /* 0x000000173f057290 */ /* 0x000fc400087fe43f */
[----:B------:R-:W-:Y:S01]  /*46c0*/  UIADD3 UR15, UR8, 0x33200, URZ ;  /* 0x00033200080f7890 */ /* 0x000fe2000fffe03f */
[----:B------:R-:W-:Y:S02]  /*46d0*/  SEL R7, RZ, 0x1, P1 ;  /* 0x00000001ff077807 */ /* 0x000fe40000800000 */
[----:B------:R-:W-:Y:S01]  /*46e0*/  UMOV UR8, UR14 ;  /* 0x0000000e00087c82 */ /* 0x000fe20008000000 */
[----:B------:R-:W-:Y:S02]  /*46f0*/  SEL R5, R5, RZ, P1 ;  /* 0x000000ff05057207 */ /* 0x000fe40000800000 */
[----:B------:R-:W-:Y:S01]  /*4700*/  LOP3.LUT R4, R4, R7, RZ, 0x3c, !PT ;  /* 0x0000000704047212 */ /* 0x000fe200078e3cff */
[----:B------:R0:W-:Y:S02]  /*4710*/  UTMALDG.3D [UR8], [UR4], desc[UR6] ;  /* 0x00000608040075b4 */ /* 0x0001e40008011000 */
[----:B0-----:R-:W-:Y:S01]  /*4720*/  UMOV UR8, UR15 ;  /* 0x0000000f00087c82 */ /* 0x001fe20008000000 */
[----:B------:R-:W-:-:S02]  /*4730*/  UMOV UR11, UR19 ;  /* 0x00000013000b7c82 */ /* 0x000fc40008000000 */
[----:B------:R0:W-:Y:S02]  /*4740*/  UTMALDG.3D [UR8], [UR24], desc[UR6] ;  /* 0x00000608180075b4 */ /* 0x0001e40008011000 */
[----:B0-----:R-:W-:Y:S05]  /*4750*/  @P3 BRA `(.L_x_72) ;  /* 0xfffffffc00483947 */ /* 0x001fea000383ffff */
.L_x_68:
[----:B------:R-:W-:Y:S05]  /*4760*/  BSYNC B1 ;  /* 0x0000000000017941 */ /* 0x000fea0003800000 */
.L_x_67:
[----:B------:R-:W-:Y:S01]  /*4770*/  LOP3.LUT P3, RZ, R18, 0xff, RZ, 0xc0, !PT ;  /* 0x000000ff12ff7812 */ /* 0x000fe2000786c0ff */
[----:B------:R-:W-:Y:S01]  /*4780*/  IMAD.IADD R6, R10, 0x1, R13 ;  /* 0x000000010a067824 */ /* 0x000fe200078e020d */
[----:B------:R-:W-:Y:S01]  /*4790*/  IADD3 R2, P4, R2, UR20, RZ ;  /* 0x0000001402027c10 */ /* 0x000fe2000ff9e0ff */
[----:B------:R-:W-:Y:S01]  /*47a0*/  ULDC.64 UR4, c[0x0][0x650] ;  /* 0x0001940000047ab9 */ /* 0x000fe20000000a00 */
[----:B------:R-:W-:Y:S01]  /*47b0*/  BSSY B1, `(.L_x_73) ;  /* 0x000006b000017945 */ /* 0x000fe20003800000 */
[----:B------:R-:W-:Y:S01]  /*47c0*/  IMAD.MOV.U32 R7, RZ, RZ, -0x1 ;  /* 0xffffffffff077424 */ /* 0x000fe200078e00ff */
[----:B------:R-:W-:Y:S01]  /*47d0*/  ISETP.GT.U32.AND P1, PT, R6, 0x10, PT ;  /* 0x000000100600780c */ /* 0x000fe20003f24070 */
[----:B------:R-:W-:Y:S01]  /*47e0*/  IMAD.MOV.U32 R9, RZ, RZ, -0x1 ;  /* 0xffffffffff097424 */ /* 0x000fe200078e00ff */
[----:B------:R-:W-:Y:S01]  /*47f0*/  IADD3.X R17, R17, UR13, RZ, P4, !PT ;  /* 0x0000000d11117c10 */ /* 0x000fe2000a7fe4ff */
[----:B------:R-:W-:Y:S01]  /*4800*/  IMAD.MOV.U32 R8, RZ, RZ, -0x1 ;  /* 0xffffffffff087424 */ /* 0x000fe200078e00ff */
[----:B------:R-:W-:-:S02]  /*4810*/  ISETP.LT.U32.AND P1, PT, R10, 0x11, P1 ;  /* 0x000000110a00780c */ /* 0x000fc40000f21070 */
[----:B------:R-:W-:Y:S01]  /*4820*/  PRMT R18, RZ, 0x7610, R18 ;  /* 0x00007610ff127816 */ /* 0x000fe20000000012 */
[----:B------:R-:W0:Y:S01]  /*4830*/  @P3 S2R R4, SR_CgaCtaId ;  /* 0x0000000000043919 */ /* 0x000e220000008800 */
[----:B------:R-:W-:-:S04]  /*4840*/  @P3 MOV R3, 0x400 ;  /* 0x0000040000033802 */ /* 0x000fc80000000f00 */
[----:B0-----:R-:W-:Y:S01]  /*4850*/  @P3 LEA R3, R4, R3, 0x18 ;  /* 0x0000000304033211 */ /* 0x001fe200078ec0ff */
[----:B------:R-:W-:-:S03]  /*4860*/  IMAD.WIDE.U32 R4, R6, -0xf0f0f0f, RZ ;  /* 0xf0f0f0f106047825 */ /* 0x000fc600078e00ff */
[----:B------:R0:W-:Y:S01]  /*4870*/  @P3 SYNCS.ARRIVE.TRANS64.A1T0 RZ, [R3+URZ+0x128], RZ ;  /* 0x000128ff03ff39a7 */ /* 0x0001e2000810003f */
[----:B------:R-:W-:Y:S02]  /*4880*/  ISETP.GE.U32.AND P3, PT, R10, 0x11, PT ;  /* 0x000000110a00780c */ /* 0x000fe40003f66070 */
[----:B------:R-:W-:Y:S02]  /*4890*/  SHF.R.U32.HI R5, RZ, 0x4, R5 ;  /* 0x00000004ff057819 */ /* 0x000fe40000011605 */
[----:B0-----:R-:W-:-:S03]  /*48a0*/  SEL R3, RZ, 0x1, !P1 ;  /* 0x00000001ff037807 */ /* 0x001fc60004800000 */
[----:B------:R-:W-:Y:S01]  /*48b0*/  IMAD R13, R5, -0x11, R6 ;  /* 0xffffffef050d7824 */ /* 0x000fe200078e0206 */
[----:B------:R-:W-:Y:S02]  /*48c0*/  ISETP.GE.U32.AND P1, PT, R2, UR4, PT ;  /* 0x0000000402007c0c */ /* 0x000fe4000bf26070 */
[----:B------:R-:W-:Y:S02]  /*48d0*/  LOP3.LUT R0, R0, R3, RZ, 0x3c, !PT ;  /* 0x0000000300007212 */ /* 0x000fe400078e3cff */
[----:B------:R-:W-:Y:S02]  /*48e0*/  ISETP.GE.U32.AND.EX P1, PT, R17, UR5, PT, P1 ;  /* 0x0000000511007c0c */ /* 0x000fe4000bf26110 */
[----:B------:R-:W-:Y:S02]  /*48f0*/  @P3 LOP3.LUT R0, R0, 0x1, R5, 0x78, !PT ;  /* 0x0000000100003812 */ /* 0x000fe400078e7805 */
[----:B------:R-:W-:-:S09]  /*4900*/  PRMT R3, RZ, 0x7610, R3 ;  /* 0x00007610ff037816 */ /* 0x000fd20000000003 */
[----:B------:R-:W-:Y:S05]  /*4910*/  @P1 BRA `(.L_x_74) ;  /* 0x0000000400501947 */ /* 0x000fea0003800000 */
[----:B------:R-:W-:Y:S01]  /*4920*/  ULDC.64 UR4, c[0x0][0x628] ;  /* 0x00018a0000047ab9 */ /* 0x000fe20000000a00 */
[----:B------:R-:W0:Y:S01]  /*4930*/  S2R R15, SR_CTAID.X ;  /* 0x00000000000f7919 */ /* 0x000e220000002500 */
[----:B------:R-:W-:Y:S01]  /*4940*/  ISETP.NE.U32.AND P1, PT, RZ, UR4, PT ;  /* 0x00000004ff007c0c */ /* 0x000fe2000bf25070 */
[----:B------:R-:W-:Y:S01]  /*4950*/  ULDC UR7, c[0x0][0x630] ;  /* 0x00018c0000077ab9 */ /* 0x000fe20000000800 */
[----:B------:R-:W-:Y:S01]  /*4960*/  IMAD.MOV.U32 R4, RZ, RZ, R2 ;  /* 0x000000ffff047224 */ /* 0x000fe200078e0002 */
[----:B------:R-:W1:Y:S01]  /*4970*/  S2R R14, SR_CTAID.Y ;  /* 0x00000000000e7919 */ /* 0x000e620000002600 */
[----:B------:R-:W-:Y:S01]  /*4980*/  ISETP.NE.AND.EX P1, PT, RZ, UR5, PT, P1 ;  /* 0x00000005ff007c0c */ /* 0x000fe2000bf25310 */
[----:B------:R-:W-:-:S12]  /*4990*/  IMAD.MOV.U32 R5, RZ, RZ, R17 ;  /* 0x000000ffff057224 */ /* 0x000fd800078e0011 */
[----:B------:R-:W-:Y:S05]  /*49a0*/  @!P1 BRA `(.L_x_75) ;  /* 0x0000000000289947 */ /* 0x000fea0003800000 */
[----:B------:R-:W-:Y:S02]  /*49b0*/  ULDC UR6, c[0x0][0x634] ;  /* 0x00018d0000067ab9 */ /* 0x000fe40000000800 */
[----:B------:R-:W-:-:S05]  /*49c0*/  IADD3 R9, P1, R2, UR6, RZ ;  /* 0x0000000602097c10 */ /* 0x000fca000ff3e0ff */
[----:B------:R-:W-:-:S04]  /*49d0*/  IMAD.X R3, RZ, RZ, R17, P1 ;  /* 0x000000ffff037224 */ /* 0x000fc800008e0611 */
[----:B------:R-:W-:-:S04]  /*49e0*/  IMAD.WIDE.U32 R6, R3, UR4, RZ ;  /* 0x0000000403067c25 */ /* 0x000fc8000f8e00ff */
[----:B------:R-:W-:-:S04]  /*49f0*/  IMAD.WIDE.U32 R6, P1, R9, UR5, R6 ;  /* 0x0000000509067c25 */ /* 0x000fc8000f820006 */
[----:B------:R-:W-:-:S04]  /*4a00*/  IMAD.WIDE.U32 R8, R9, UR4, RZ ;  /* 0x0000000409087c25 */ /* 0x000fc8000f8e00ff */
[----:B------:R-:W-:Y:S01]  /*4a10*/  IMAD.X R5, RZ, RZ, RZ, P1 ;  /* 0x000000ffff057224 */ /* 0x000fe200008e06ff */
[----:B------:R-:W-:Y:S01]  /*4a20*/  IADD3 RZ, P1, R9, R6, RZ ;  /* 0x0000000609ff7210 */ /* 0x000fe20007f3e0ff */
[----:B------:R-:W-:-:S04]  /*4a30*/  IMAD.MOV.U32 R4, RZ, RZ, R7 ;  /* 0x000000ffff047224 */ /* 0x000fc800078e0007 */
[----:B------:R-:W-:-:S08]  /*4a40*/  IMAD.WIDE.U32.X R4, R3, UR5, R4, P1 ;  /* 0x0000000503047c25 */ /* 0x000fd000088e0404 */
.L_x_75:
[--C-:B------:R-:W-:Y:S01]  /*4a50*/  SHF.R.U64 R8, R4, UR7, R5.reuse ;  /* 0x0000000704087c19 */ /* 0x100fe20008001205 */
[----:B------:R-:W-:Y:S01]  /*4a60*/  ULDC.64 UR4, c[0x0][0x620] ;  /* 0x0001880000047ab9 */ /* 0x000fe20000000a00 */
[----:B------:R-:W-:Y:S01]  /*4a70*/  SHF.R.U32.HI R3, RZ, UR7, R5 ;  /* 0x00000007ff037c19 */ /* 0x000fe20008011605 */
[----:B------:R-:W-:Y:S01]  /*4a80*/  ULDC.64 UR8, c[0x0][0x640] ;  /* 0x0001900000087ab9 */ /* 0x000fe20000000a00 */
[----:B------:R-:W-:Y:S01]  /*4a90*/  IADD3 R7, P1, RZ, -R8, RZ ;  /* 0x80000008ff077210 */ /* 0x000fe20007f3e0ff */
[----:B------:R-:W2:Y:S01]  /*4aa0*/  LDC R21, c[0x0][0x148] ;  /* 0x00005200ff157b82 */ /* 0x000ea20000000800 */
[----:B0-----:R-:W-:Y:S01]  /*4ab0*/  I2FP.F32.U32 R9, R15 ;  /* 0x0000000f00097245 */ /* 0x001fe20000201000 */
[----:B------:R-:W-:Y:S02]  /*4ac0*/  ULDC UR6, c[0x0][0x608] ;  /* 0x0001820000067ab9 */ /* 0x000fe40000000800 */
[----:B------:R-:W-:Y:S01]  /*4ad0*/  IMAD.X R3, RZ, RZ, ~R3, P1 ;  /* 0x000000ffff037224 */ /* 0x000fe200008e0e03 */
[----:B------:R-:W-:-:S03]  /*4ae0*/  ISETP.NE.U32.AND P1, PT, RZ, UR8, PT ;  /* 0x00000008ff007c0c */ /* 0x000fc6000bf25070 */
[----:B------:R-:W-:Y:S01]  /*4af0*/  IMAD R6, R3, UR4, RZ ;  /* 0x0000000403067c24 */ /* 0x000fe2000f8e02ff */
[----:B------:R-:W-:Y:S01]  /*4b00*/  ISETP.NE.AND.EX P1, PT, RZ, UR9, PT, P1 ;  /* 0x00000009ff007c0c */ /* 0x000fe2000bf25310 */
[----:B------:R-:W-:Y:S02]  /*4b10*/  IMAD.MOV.U32 R3, RZ, RZ, R17 ;  /* 0x000000ffff037224 */ /* 0x000fe400078e0011 */
[----:B------:R-:W-:Y:S01]  /*4b20*/  IMAD.WIDE.U32 R4, R7, UR4, R2 ;  /* 0x0000000407047c25 */ /* 0x000fe2000f8e0002 */
[----:B------:R-:W-:-:S03]  /*4b30*/  ULDC UR4, c[0x0][0x150] ;  /* 0x0000540000047ab9 */ /* 0x000fc60000000800 */
[----:B------:R-:W-:Y:S01]  /*4b40*/  FMUL R9, R9, UR4 ;  /* 0x0000000409097c20 */ /* 0x000fe20008400000 */
[----:B------:R-:W-:Y:S01]  /*4b50*/  IMAD R3, R7, UR5, R6 ;  /* 0x0000000507037c24 */ /* 0x000fe2000f8e0206 */
[----:B------:R-:W-:Y:S01]  /*4b60*/  ULDC UR4, c[0x0][0x618] ;  /* 0x0001860000047ab9 */ /* 0x000fe20000000800 */
[----:B------:R-:W0:Y:S01]  /*4b70*/  LDC R6, c[0x0][0x144] ;  /* 0x00005100ff067b82 */ /* 0x000e220000000800 */
[----:B------:R-:W-:Y:S01]  /*4b80*/  ULDC UR5, c[0x0][0x154] ;  /* 0x0000550000057ab9 */ /* 0x000fe20000000800 */
[----:B------:R-:W-:Y:S01]  /*4b90*/  IMAD.IADD R5, R5, 0x1, R3 ;  /* 0x0000000105057824 */ /* 0x000fe200078e0203 */
[----:B------:R-:W3:Y:S04]  /*4ba0*/  F2I.U32.TRUNC.NTZ R9, R9 ;  /* 0x0000000900097305 */ /* 0x000ee8000020f000 */
[----:B------:R-:W-:-:S02]  /*4bb0*/  SHF.R.U64 R3, R4, UR4, R5 ;  /* 0x0000000404037c19 */ /* 0x000fc40008001205 */
[----:B-1----:R-:W-:-:S05]  /*4bc0*/  I2FP.F32.U32 R4, R14 ;  /* 0x0000000e00047245 */ /* 0x002fca0000201000 */
[----:B------:R-:W-:Y:S01]  /*4bd0*/  FMUL R22, R4, UR5 ;  /* 0x0000000504167c20 */ /* 0x000fe20008400000 */
[----:B------:R-:W-:Y:S01]  /*4be0*/  SHF.R.U32.HI R4, RZ, UR4, R5 ;  /* 0x00000004ff047c19 */ /* 0x000fe20008011605 */
[----:B------:R-:W-:-:S03]  /*4bf0*/  ULDC UR4, c[0x0][0x658] ;  /* 0x0001960000047ab9 */ /* 0x000fc60000000800 */
[--C-:B------:R-:W-:Y:S01]  /*4c00*/  SHF.R.U64 R20, R3, UR6, R4.reuse ;  /* 0x0000000603147c19 */ /* 0x100fe20008001204 */
[----:B------:R-:W1:Y:S01]  /*4c10*/  F2I.U32.TRUNC.NTZ R22, R22 ;  /* 0x0000001600167305 */ /* 0x000e62000020f000 */
[----:B------:R-:W-:Y:S01]  /*4c20*/  SHF.R.U32.HI R5, RZ, UR6, R4 ;  /* 0x00000006ff057c19 */ /* 0x000fe20008011604 */
[----:B---3--:R-:W-:-:S03]  /*4c30*/  IMAD.MOV R4, RZ, RZ, -R9 ;  /* 0x000000ffff047224 */ /* 0x008fc600078e0a09 */
[----:B------:R-:W-:Y:S01]  /*4c40*/  SHF.R.U64 R9, R20, UR4, R5 ;  /* 0x0000000414097c19 */ /* 0x000fe20008001205 */
[----:B0-----:R-:W-:Y:S01]  /*4c50*/  IMAD R15, R6, R4, R15 ;  /* 0x00000004060f7224 */ /* 0x001fe200078e020f */
[----:B------:R-:W-:-:S03]  /*4c60*/  SHF.R.U32.HI R23, RZ, UR4, R5 ;  /* 0x00000004ff177c19 */ /* 0x000fc60008011605 */
[----:B------:R-:W-:Y:S02]  /*4c70*/  IMAD.MOV.U32 R4, RZ, RZ, R9 ;  /* 0x000000ffff047224 */ /* 0x000fe400078e0009 */
[----:B------:R-:W-:Y:S01]  /*4c80*/  IMAD.MOV.U32 R5, RZ, RZ, R23 ;  /* 0x000000ffff057224 */ /* 0x000fe200078e0017 */
[----:B-12---:R-:W-:Y:S06]  /*4c90*/  @!P1 BRA `(.L_x_76) ;  /* 0x0000000000289947 */ /* 0x006fec0003800000 */
[----:B------:R-:W-:Y:S02]  /*4ca0*/  ULDC UR4, c[0x0][0x64c] ;  /* 0x0001930000047ab9 */ /* 0x000fe40000000800 */
[----:B------:R-:W-:-:S05]  /*4cb0*/  IADD3 R5, P1, R9, UR4, RZ ;  /* 0x0000000409057c10 */ /* 0x000fca000ff3e0ff */
[----:B------:R-:W-:-:S04]  /*4cc0*/  IMAD.X R23, RZ, RZ, R23, P1 ;  /* 0x000000ffff177224 */ /* 0x000fc800008e0617 */
[----:B------:R-:W-:-:S04]  /*4cd0*/  IMAD.WIDE.U32 R6, R23, UR8, RZ ;  /* 0x0000000817067c25 */ /* 0x000fc8000f8e00ff */
[----:B------:R-:W-:-:S04]  /*4ce0*/  IMAD.WIDE.U32 R6, P1, R5, UR9, R6 ;  /* 0x0000000905067c25 */ /* 0x000fc8000f820006 */
[----:B------:R-:W-:-:S04]  /*4cf0*/  IMAD.WIDE.U32 R4, R5, UR8, RZ ;  /* 0x0000000805047c25 */ /* 0x000fc8000f8e00ff */
[----:B------:R-:W-:Y:S01]  /*4d00*/  IMAD.MOV.U32 R4, RZ, RZ, R7 ;  /* 0x000000ffff047224 */ /* 0x000fe200078e0007 */
[----:B------:R-:W-:Y:S01]  /*4d10*/  IADD3 RZ, P3, R5, R6, RZ ;  /* 0x0000000605ff7210 */ /* 0x000fe20007f7e0ff */
[----:B------:R-:W-:-:S04]  /*4d20*/  IMAD.X R5, RZ, RZ, RZ, P1 ;  /* 0x000000ffff057224 */ /* 0x000fc800008e06ff */
[----:B------:R-:W-:-:S08]  /*4d30*/  IMAD.WIDE.U32.X R4, R23, UR9, R4, P3 ;  /* 0x0000000917047c25 */ /* 0x000fd000098e0404 */
.L_x_76:
[----:B------:R-:W-:Y:S01]  /*4d40*/  ISETP.NE.AND P1, PT, R16, 0x1, PT ;  /* 0x000000011000780c */ /* 0x000fe20003f25270 */
[----:B------:R-:W-:Y:S01]  /*4d50*/  ULDC UR4, c[0x0][0x648] ;  /* 0x0001920000047ab9 */ /* 0x000fe20000000800 */
[----:B------:R-:W-:Y:S01]  /*4d60*/  LOP3.LUT R20, R20, UR17, RZ, 0xc0, !PT ;  /* 0x0000001114147c12 */ /* 0x000fe2000f8ec0ff */
[----:B------:R-:W-:Y:S01]  /*4d70*/  IMAD.MOV R22, RZ, RZ, -R22 ;  /* 0x000000ffff167224 */ /* 0x000fe200078e0a16 */
[----:B------:R-:W-:Y:S01]  /*4d80*/  SHF.R.U64 R5, R4, UR4, R5 ;  /* 0x0000000404057c19 */ /* 0x000fe20008001205 */
[----:B------:R-:W-:Y:S01]  /*4d90*/  ULDC UR4, c[0x0][0x638] ;  /* 0x00018e0000047ab9 */ /* 0x000fe20000000800 */
[----:B------:R-:W-:Y:S01]  /*4da0*/  LOP3.LUT R6, R3, UR16, RZ, 0xc0, !PT ;  /* 0x0000001003067c12 */ /* 0x000fe2000f8ec0ff */
[----:B------:R-:W-:Y:S01]  /*4db0*/  ULDC UR5, c[0x0][0x610] ;  /* 0x0001840000057ab9 */ /* 0x000fe20000000800 */
[----:B------:R-:W-:Y:S02]  /*4dc0*/  IMAD.MOV.U32 R3, RZ, RZ, 0x1 ;  /* 0x00000001ff037424 */ /* 0x000fe400078e00ff */
[----:B------:R-:W-:-:S02]  /*4dd0*/  IMAD.MOV R4, RZ, RZ, -R5 ;  /* 0x000000ffff047224 */ /* 0x000fc400078e0a05 */
[----:B------:R-:W-:Y:S02]  /*4de0*/  IMAD R20, R5, UR18, R20 ;  /* 0x0000001205147c24 */ /* 0x000fe4000f8e0214 */
[----:B------:R-:W-:Y:S02]  /*4df0*/  @P1 IMAD R15, R21, R22, R14 ;  /* 0x00000016150f1224 */ /* 0x000fe400078e020e */
[----:B------:R-:W-:Y:S01]  /*4e00*/  IMAD R9, R4, UR4, R9 ;  /* 0x0000000404097c24 */ /* 0x000fe2000f8e0209 */
[----:B------:R-:W-:Y:S01]  /*4e10*/  ULDC UR4, c[0x0][0x600] ;  /* 0x0001800000047ab9 */ /* 0x000fe20000000800 */
[----:B------:R-:W-:Y:S02]  /*4e20*/  IMAD R15, R20, UR5, R15 ;  /* 0x00000005140f7c24 */ /* 0x000fe4000f8e020f */
[----:B------:R-:W-:-:S05]  /*4e30*/  IMAD R4, R9, UR4, R6 ;  /* 0x0000000409047c24 */ /* 0x000fca000f8e0206 */
[----:B------:R-:W-:Y:S02]  /*4e40*/  SEL R9, R4, R15, !P1 ;  /* 0x0000000f04097207 */ /* 0x000fe40004800000 */
[----:B------:R-:W-:-:S07]  /*4e50*/  SEL R7, R15, R4, !P1 ;  /* 0x000000040f077207 */ /* 0x000fce0004800000 */
.L_x_74:
[----:B------:R-:W-:Y:S05]  /*4e60*/  BSYNC B1 ;  /* 0x0000000000017941 */ /* 0x000fea0003800000 */
.L_x_73:
[----:B------:R-:W-:-:S13]  /*4e70*/  LOP3.LUT P1, RZ, R3, 0xff, RZ, 0xc0, !PT ;  /* 0x000000ff03ff7812 */ /* 0x000fda000782c0ff */
[----:B------:R-:W-:Y:S05]  /*4e80*/  @P1 BRA `(.L_x_77) ;  /* 0xfffffff400481947 */ /* 0x000fea000383ffff */
[----:B------:R-:W-:Y:S05]  /*4e90*/  BSYNC B0 ;  /* 0x0000000000007941 */ /* 0x000fea0003800000 */
.L_x_65:
[----:B------:R-:W-:-:S03]  /*4ea0*/  UMOV UR4, 0xffffffff ;  /* 0xffffffff00047882 */ /* 0x000fc60000000000 */
[----:B------:R-:W-:Y:S05]  /*4eb0*/  BRA.DIV UR4, `(.L_x_78) ;  /* 0x0000000a04ec7947 */ /* 0x000fea000b800000 */
[----:B------:R-:W-:-:S13]  /*4ec0*/  ELECT P6, URZ, PT ;  /* 0x00000000003f782f */ /* 0x000fda00038c0000 */
.L_x_105:
[----:B------:R-:W-:Y:S04]  /*4ed0*/  BSSY B0, `(.L_x_79) ;  /* 0x00000a0000007945 */ /* 0x000fe80003800000 */
[----:B------:R-:W-:Y:S05]  /*4ee0*/  @!P6 BRA `(.L_x_80) ;  /* 0x000000080078e947 */ /* 0x000fea0003800000 */
[----:B------:R-:W-:-:S04]  /*4ef0*/  LOP3.LUT R19, R19, 0x2, RZ, 0xfc, !PT ;  /* 0x0000000213137812 */ /* 0x000fc800078efcff */
[----:B------:R-:W-:-:S13]  /*4f00*/  ISETP.NE.AND P0, PT, R19, 0x3, PT ;  /* 0x000000031300780c */ /* 0x000fda0003f05270 */
[----:B------:R-:W-:Y:S05]  /*4f10*/  @!P0 BRA `(.L_x_81) ;  /* 0x0000000000048947 */ /* 0x000fea0003800000 */
[----:B------:R-:W-:Y:S01]  /*4f20*/  BPT.TRAP 0x1 ;  /* 0x000000040000795c */ /* 0x000fe20000300000 */
.L_x_81:
[----:B------:R-:W0:Y:S01]  /*4f30*/  S2R R3, SR_CgaCtaId ;  /* 0x0000000000037919 */ /* 0x000e220000008800 */
[----:B------:R-:W-:Y:S02]  /*4f40*/  MOV R2, 0x400 ;  /* 0x0000040000027802 */ /* 0x000fe40000000f00 */
[----:B------:R-:W-:Y:S02]  /*4f50*/  SHF.L.U32 R4, R0, 0x1f, RZ ;  /* 0x0000001f00047819 */ /* 0x000fe400000006ff */
[----:B0-----:R-:W-:-:S05]  /*4f60*/  LEA R2, R3, R2, 0x18 ;  /* 0x0000000203027211 */ /* 0x001fca00078ec0ff */
[----:B------:R-:W-:-:S04]  /*4f70*/  VIADD R2, R2, 0x88 ;  /* 0x0000008802027836 */ /* 0x000fc80000000000 */
[C---:B------:R-:W-:Y:S02]  /*4f80*/  IMAD R7, R13.reuse, 0x8, R2 ;  /* 0x000000080d077824 */ /* 0x040fe400078e0202 */
[----:B------:R-:W-:Y:S02]  /*4f90*/  VIADD R13, R13, 0x1 ;  /* 0x000000010d0d7836 */ /* 0x000fe40000000000 */
[----:B------:R-:W0:Y:S03]  /*4fa0*/  SYNCS.PHASECHK.TRANS64.TRYWAIT P0, [R7+URZ], R4 ;  /* 0x00000004070075a7 */ /* 0x000e26000800017f */
[----:B------:R-:W-:-:S04]  /*4fb0*/  ISETP.NE.AND P1, PT, R13, 0x11, PT ;  /* 0x000000110d00780c */ /* 0x000fc80003f25270 */
[----:B------:R-:W-:Y:S02]  /*4fc0*/  SEL R3, RZ, 0x1, P1 ;  /* 0x00000001ff037807 */ /* 0x000fe40000800000 */
[----:B------:R-:W-:Y:S02]  /*4fd0*/  SEL R13, R13, RZ, P1 ;  /* 0x000000ff0d0d7207 */ /* 0x000fe40000800000 */
[----:B------:R-:W-:-:S03]  /*4fe0*/  LOP3.LUT R6, R0, R3, RZ, 0x3c, !PT ;  /* 0x0000000300067212 */ /* 0x000fc600078e3cff */
[----:B------:R-:W-:Y:S01]  /*4ff0*/  IMAD R8, R13, 0x8, R2 ;  /* 0x000000080d087824 */ /* 0x000fe200078e0202 */
[----:B------:R-:W-:Y:S01]  /*5000*/  SHF.L.U32 R5, R6, 0x1f, RZ ;  /* 0x0000001f06057819 */ /* 0x000fe200000006ff */
[----:B0-----:R-:W-:Y:S06]  /*5010*/  @!P0 BRA `(.L_x_82) ;  /* 0x0000000800b48947 */ /* 0x001fec0003800000 */
.L_x_106:
[----:B------:R-:W1:Y:S01]  /*5020*/  SYNCS.PHASECHK.TRANS64.TRYWAIT P0, [R8+URZ], R5 ;  /* 0x00000005080075a7 */ /* 0x000e62000800017f */
[----:B------:R-:W-:-:S05]  /*5030*/  VIADD R0, R13, 0x1 ;  /* 0x000000010d007836 */ /* 0x000fca0000000000 */
[----:B------:R-:W-:-:S04]  /*5040*/  ISETP.NE.AND P1, PT, R0, 0x11, PT ;  /* 0x000000110000780c */ /* 0x000fc80003f25270 */
[----:B------:R-:W-:Y:S02]  /*5050*/  SEL R3, RZ, 0x1, P1 ;  /* 0x00000001ff037807 */ /* 0x000fe40000800000 */
[----:B0-----:R-:W-:Y:S02]  /*5060*/  SEL R7, R0, RZ, P1 ;  /* 0x000000ff00077207 */ /* 0x001fe40000800000 */
[----:B------:R-:W-:-:S03]  /*5070*/  LOP3.LUT R6, R6, R3, RZ, 0x3c, !PT ;  /* 0x0000000306067212 */ /* 0x000fc600078e3cff */
[----:B------:R-:W-:Y:S01]  /*5080*/  IMAD R9, R7, 0x8, R2 ;  /* 0x0000000807097824 */ /* 0x000fe200078e0202 */
[----:B------:R-:W-:Y:S01]  /*5090*/  SHF.L.U32 R4, R6, 0x1f, RZ ;  /* 0x0000001f06047819 */ /* 0x000fe200000006ff */
[----:B-1----:R-:W-:Y:S06]  /*50a0*/  @!P0 BRA `(.L_x_83) ;  /* 0x0000000800a48947 */ /* 0x002fec0003800000 */
.L_x_107:
[----:B------:R-:W1:Y:S01]  /*50b0*/  SYNCS.PHASECHK.TRANS64.TRYWAIT P0, [R9+URZ], R4 ;  /* 0x00000004090075a7 */ /* 0x000e62000800017f */
[----:B------:R-:W-:-:S05]  /*50c0*/  VIADD R0, R7, 0x1 ;  /* 0x0000000107007836 */ /* 0x000fca0000000000 */
[----:B------:R-:W-:-:S04]  /*50d0*/  ISETP.NE.AND P1, PT, R0, 0x11, PT ;  /* 0x000000110000780c */ /* 0x000fc80003f25270 */
[----:B------:R-:W-:Y:S02]  /*50e0*/  SEL R3, RZ, 0x1, P1 ;  /* 0x00000001ff037807 */ /* 0x000fe40000800000 */
[----:B------:R-:W-:Y:S02]  /*50f0*/  SEL R7, R0, RZ, P1 ;  /* 0x000000ff00077207 */ /* 0x000fe40000800000 */
[----:B------:R-:W-:-:S03]  /*5100*/  LOP3.LUT R6, R6, R3, RZ, 0x3c, !PT ;  /* 0x0000000306067212 */ /* 0x000fc600078e3cff */
[----:B0-----:R-:W-:Y:S01]  /*5110*/  IMAD R8, R7, 0x8, R2 ;  /* 0x0000000807087824 */ /* 0x001fe200078e0202 */
[----:B------:R-:W-:Y:S01]  /*5120*/  SHF.L.U32 R5, R6, 0x1f, RZ ;  /* 0x0000001f06057819 */ /* 0x000fe200000006ff */
[----:B-1----:R-:W-:Y:S06]  /*5130*/  @!P0 BRA `(.L_x_84) ;  /* 0x0000000800948947 */ /* 0x002fec0003800000 */
.L_x_108:
        /* <DEDUP_REMOVED lines=9> */
.L_x_109:
        /* <DEDUP_REMOVED lines=9> */
.L_x_110:
        /* <DEDUP_REMOVED lines=9> */
.L_x_111:
        /* <DEDUP_REMOVED lines=9> */
.L_x_112:
        /* <DEDUP_REMOVED lines=9> */
.L_x_113:
        /* <DEDUP_REMOVED lines=9> */
.L_x_114:
        /* <DEDUP_REMOVED lines=9> */
.L_x_115:
        /* <DEDUP_REMOVED lines=9> */
.L_x_116:
        /* <DEDUP_REMOVED lines=9> */
.L_x_117:
        /* <DEDUP_REMOVED lines=9> */
.L_x_118:
        /* <DEDUP_REMOVED lines=9> */
.L_x_119:
[----:B------:R-:W1:Y:S01]  /*5770*/  SYNCS.PHASECHK.TRANS64.TRYWAIT P0, [R9+URZ], R4 ;  /* 0x00000004090075a7 */ /* 0x000e62000800017f */
[----:B------:R-:W-:-:S05]  /*5780*/  VIADD R0, R7, 0x1 ;  /* 0x0000000107007836 */ /* 0x000fca0000000000 */
[----:B------:R-:W-:-:S04]  /*5790*/  ISETP.NE.AND P1, PT, R0, 0x11, PT ;  /* 0x000000110000780c */ /* 0x000fc80003f25270 */
[----:B------:R-:W-:Y:S02]  /*57a0*/  SEL R3, RZ, 0x1, P1 ;  /* 0x00000001ff037807 */ /* 0x000fe40000800000 */
[----:B------:R-:W-:Y:S02]  /*57b0*/  SEL R7, R0, RZ, P1 ;  /* 0x000000ff00077207 */ /* 0x000fe40000800000 */
[----:B------:R-:W-:-:S03]  /*57c0*/  LOP3.LUT R11, R6, R3, RZ, 0x3c, !PT ;  /* 0x00000003060b7212 */ /* 0x000fc600078e3cff */
[----:B------:R-:W-:Y:S01]  /*57d0*/  IMAD R6, R7, 0x8, R2 ;  /* 0x0000000807067824 */ /* 0x000fe200078e0202 */
[----:B0-----:R-:W-:Y:S01]  /*57e0*/  SHF.L.U32 R5, R11, 0x1f, RZ ;  /* 0x0000001f0b057819 */ /* 0x001fe200000006ff */
[----:B-1----:R-:W-:Y:S06]  /*57f0*/  @!P0 BRA `(.L_x_96) ;  /* 0x0000000400d48947 */ /* 0x002fec0003800000 */
.L_x_120:
[----:B------:R-:W1:Y:S01]  /*5800*/  SYNCS.PHASECHK.TRANS64.TRYWAIT P0, [R6+URZ], R5 ;  /* 0x00000005060075a7 */ /* 0x000e62000800017f */
[----:B------:R-:W-:-:S05]  /*5810*/  VIADD R0, R7, 0x1 ;  /* 0x0000000107007836 */ /* 0x000fca0000000000 */
[----:B------:R-:W-:-:S04]  /*5820*/  ISETP.NE.AND P1, PT, R0, 0x11, PT ;  /* 0x000000110000780c */ /* 0x000fc80003f25270 */
[----:B0-----:R-:W-:Y:S02]  /*5830*/  SEL R4, RZ, 0x1, P1 ;  /* 0x00000001ff047807 */ /* 0x001fe40000800000 */
[----:B------:R-:W-:Y:S02]  /*5840*/  SEL R3, R0, RZ, P1 ;  /* 0x000000ff00037207 */ /* 0x000fe40000800000 */
[----:B------:R-:W-:Y:S01]  /*5850*/  LOP3.LUT R0, R11, R4, RZ, 0x3c, !PT ;  /* 0x000000040b007212 */ /* 0x000fe200078e3cff */
[----:B-1----:R-:W-:Y:S06]  /*5860*/  @!P0 BRA `(.L_x_97) ;  /* 0x0000000400cc8947 */ /* 0x002fec0003800000 */
.L_x_121:
[----:B------:R-:W-:Y:S01]  /*5870*/  IMAD R3, R3, 0x8, R2 ;  /* 0x0000000803037824 */ /* 0x000fe200078e0202 */
[----:B------:R-:W-:-:S07]  /*5880*/  SHF.L.U32 R0, R0, 0x1f, RZ ;  /* 0x0000001f00007819 */ /* 0x000fce00000006ff */
.L_x_98:
[----:B-1----:R1:W2:Y:S02]  /*5890*/  SYNCS.PHASECHK.TRANS64.TRYWAIT P0, [R3+URZ], R0 ;  /* 0x00000000030075a7 */ /* 0x0022a4000800017f */
[----:B--2---:R-:W-:Y:S05]  /*58a0*/  @!P0 NANOSLEEP.SYNCS 0x989680 ;  /* 0x009896800000895d */ /* 0x004fea0003900000 */
[----:B------:R-:W2:Y:S02]  /*58b0*/  @!P0 SYNCS.PHASECHK.TRANS64 P0, [R3+URZ], R0 ;  /* 0x00000000030085a7 */ /* 0x000ea4000800007f */
[----:B--2---:R-:W-:Y:S05]  /*58c0*/  @!P0 BRA `(.L_x_98) ;  /* 0xfffffffc00f08947 */ /* 0x004fea000383ffff */
.L_x_80:
[----:B------:R-:W-:Y:S05]  /*58d0*/  BSYNC B0 ;  /* 0x0000000000007941 */ /* 0x000fea0003800000 */
.L_x_79:
[----:B------:R-:W-:Y:S05]  /*58e0*/  EXIT ;  /* 0x000000000000794d */ /* 0x000fea0003800000 */
.L_x_18:
[----:B---3--:R3:W4:Y:S02]  /*58f0*/  SYNCS.PHASECHK.TRANS64.TRYWAIT P1, [R3+URZ], R0 ;  /* 0x00000000030075a7 */ /* 0x008724000802017f */
[----:B----4-:R-:W-:Y:S05]  /*5900*/  @!P1 NANOSLEEP.SYNCS 0x989680 ;  /* 0x009896800000995d */ /* 0x010fea0003900000 */
[----:B------:R-:W4:Y:S02]  /*5910*/  @!P1 SYNCS.PHASECHK.TRANS64 P1, [R3+URZ], R0 ;  /* 0x00000000030095a7 */ /* 0x000f24000802007f */
[----:B----4-:R-:W-:Y:S05]  /*5920*/  @!P1 BRA `(.L_x_18) ;  /* 0xfffffffc00f09947 */ /* 0x010fea000383ffff */
[----:B------:R-:W-:Y:S05]  /*5930*/  BRA `(.L_x_17) ;  /* 0xffffffb800b87947 */ /* 0x000fea000383ffff */
.L_x_23:
[----:B-1----:R-:W-:-:S04]  /*5940*/  IMAD.U32 R4, RZ, RZ, UR7 ;  /* 0x00000007ff047e24 */ /* 0x002fc8000f8e00ff */
[----:B------:R1:W2:Y:S03]  /*5950*/  SYNCS.PHASECHK.TRANS64.TRYWAIT P1, [R4+URZ], R3 ;  /* 0x00000003040075a7 */ /* 0x0002a6000802017f */
[----:B--2---:R-:W-:Y:S05]  /*5960*/  @!P1 NANOSLEEP.SYNCS 0x989680 ;  /* 0x009896800000995d */ /* 0x004fea0003900000 */
[----:B------:R-:W2:Y:S02]  /*5970*/  @!P1 SYNCS.PHASECHK.TRANS64 P1, [R4+URZ], R3 ;  /* 0x00000003040095a7 */ /* 0x000ea4000802007f */
[----:B--2---:R-:W-:Y:S05]  /*5980*/  @!P1 BRA `(.L_x_23) ;  /* 0xfffffffc00ec9947 */ /* 0x004fea000383ffff */
[----:B------:R-:W-:Y:S05]  /*5990*/  BRA `(.L_x_22) ;  /* 0xffffffbc008c7947 */ /* 0x000fea000383ffff */
.L_x_66:
[----:B------:R-:W-:Y:S01]  /*59a0*/  BSSY B1, `(.L_x_99) ;  /* 0x0000006000017945 */ /* 0x000fe20003800000 */
[----:B------:R-:W-:-:S07]  /*59b0*/  IMAD.MOV.U32 R15, RZ, RZ, -0x1 ;  /* 0xffffffffff0f7424 */ /* 0x000fce00078e00ff */
[----:B------:R-:W-:Y:S05]  /*59c0*/  WARPSYNC.COLLECTIVE R15, `(.L_x_100) ;  /* 0x000000000f0c7348 */ /* 0x000fea0003c00000 */
[----:B------:R-:W-:Y:S02]  /*59d0*/  ELECT P6, UR62, PT ;  /* 0x00000000003e782f */ /* 0x000fe400038c0000 */
[----:B------:R-:W-:Y:S01]  /*59e0*/  MOV R14, UR62 ;  /* 0x0000003e000e7c02 */ /* 0x000fe20008000f00 */
[----:B------:R-:W-:Y:S10]  /*59f0*/  ENDCOLLECTIVE ;  /* 0x000000000000791b */ /* 0x000ff40003800000 */
.L_x_100:
[----:B------:R-:W-:Y:S05]  /*5a00*/  BSYNC B1 ;  /* 0x0000000000017941 */ /* 0x000fea0003800000 */
.L_x_99:
[----:B------:R-:W-:Y:S05]  /*5a10*/  BRA `(.L_x_101) ;  /* 0xffffffe800707947 */ /* 0x000fea000383ffff */
.L_x_69:
[----:B-1----:R1:W2:Y:S02]  /*5a20*/  SYNCS.PHASECHK.TRANS64.TRYWAIT P1, [R15+URZ+0x88], R6 ;  /* 0x000088060f0075a7 */ /* 0x0022a4000802017f */
[----:B--2---:R-:W-:Y:S05]  /*5a30*/  @!P1 NANOSLEEP.SYNCS 0x989680 ;  /* 0x009896800000995d */ /* 0x004fea0003900000 */
[----:B------:R-:W2:Y:S02]  /*5a40*/  @!P1 SYNCS.PHASECHK.TRANS64 P1, [R15+URZ+0x88], R6 ;  /* 0x000088060f0095a7 */ /* 0x000ea4000802007f */
[----:B--2---:R-:W-:Y:S05]  /*5a50*/  @!P1 BRA `(.L_x_69) ;  /* 0xfffffffc00f09947 */ /* 0x004fea000383ffff */
[----:B------:R-:W-:Y:S05]  /*5a60*/  BRA `(.L_x_102) ;  /* 0xffffffe800a47947 */ /* 0x000fea000383ffff */
.L_x_78:
[----:B------:R-:W-:Y:S01]  /*5a70*/  BSSY B0, `(.L_x_103) ;  /* 0x0000006000007945 */ /* 0x000fe20003800000 */
[----:B------:R-:W-:-:S07]  /*5a80*/  IMAD.MOV.U32 R15, RZ, RZ, -0x1 ;  /* 0xffffffffff0f7424 */ /* 0x000fce00078e00ff */
[----:B------:R-:W-:Y:S05]  /*5a90*/  WARPSYNC.COLLECTIVE R15, `(.L_x_104) ;  /* 0x000000000f0c7348 */ /* 0x000fea0003c00000 */
[----:B------:R-:W-:Y:S02]  /*5aa0*/  ELECT P6, UR62, PT ;  /* 0x00000000003e782f */ /* 0x000fe400038c0000 */
[----:B------:R-:W-:Y:S01]  /*5ab0*/  MOV R14, UR62 ;  /* 0x0000003e000e7c02 */ /* 0x000fe20008000f00 */
[----:B------:R-:W-:Y:S10]  /*5ac0*/  ENDCOLLECTIVE ;  /* 0x000000000000791b */ /* 0x000ff40003800000 */
.L_x_104:
[----:B------:R-:W-:Y:S05]  /*5ad0*/  BSYNC B0 ;  /* 0x0000000000007941 */ /* 0x000fea0003800000 */
.L_x_103:
[----:B------:R-:W-:Y:S05]  /*5ae0*/  BRA `(.L_x_105) ;  /* 0xfffffff000f87947 */ /* 0x000fea000383ffff */
.L_x_82:
[----:B0-----:R0:W1:Y:S02]  /*5af0*/  SYNCS.PHASECHK.TRANS64.TRYWAIT P0, [R7+URZ], R4 ;  /* 0x00000004070075a7 */ /* 0x001064000800017f */
[----:B-1----:R-:W-:Y:S05]  /*5b00*/  @!P0 NANOSLEEP.SYNCS 0x989680 ;  /* 0x009896800000895d */ /* 0x002fea0003900000 */
[----:B------:R-:W1:Y:S02]  /*5b10*/  @!P0 SYNCS.PHASECHK.TRANS64 P0, [R7+URZ], R4 ;  /* 0x00000004070085a7 */ /* 0x000e64000800007f */
[----:B-1----:R-:W-:Y:S05]  /*5b20*/  @!P0 BRA `(.L_x_82) ;  /* 0xfffffffc00f08947 */ /* 0x002fea000383ffff */
[----:B------:R-:W-:Y:S05]  /*5b30*/  BRA `(.L_x_106) ;  /* 0xfffffff400387947 */ /* 0x000fea000383ffff */
.L_x_83:
[----:B0-----:R0:W1:Y:S02]  /*5b40*/  SYNCS.PHASECHK.TRANS64.TRYWAIT P0, [R8+URZ], R5 ;  /* 0x00000005080075a7 */ /* 0x001064000800017f */
[----:B-1----:R-:W-:Y:S05]  /*5b50*/  @!P0 NANOSLEEP.SYNCS 0x989680 ;  /* 0x009896800000895d */ /* 0x002fea0003900000 */
[----:B------:R-:W1:Y:S02]  /*5b60*/  @!P0 SYNCS.PHASECHK.TRANS64 P0, [R8+URZ], R5 ;  /* 0x00000005080085a7 */ /* 0x000e64000800007f */
[----:B-1----:R-:W-:Y:S05]  /*5b70*/  @!P0 BRA `(.L_x_83) ;  /* 0xfffffffc00f08947 */ /* 0x002fea000383ffff */
[----:B------:R-:W-:Y:S05]  /*5b80*/  BRA `(.L_x_107) ;  /* 0xfffffff400487947 */ /* 0x000fea000383ffff */
.L_x_84:
[----:B0-----:R0:W1:Y:S02]  /*5b90*/  SYNCS.PHASECHK.TRANS64.TRYWAIT P0, [R9+URZ], R4 ;  /* 0x00000004090075a7 */ /* 0x001064000800017f */
[----:B-1----:R-:W-:Y:S05]  /*5ba0*/  @!P0 NANOSLEEP.SYNCS 0x989680 ;  /* 0x009896800000895d */ /* 0x002fea0003900000 */
[----:B------:R-:W1:Y:S02]  /*5bb0*/  @!P0 SYNCS.PHASECHK.TRANS64 P0, [R9+URZ], R4 ;  /* 0x00000004090085a7 */ /* 0x000e64000800007f */
[----:B-1----:R-:W-:Y:S05]  /*5bc0*/  @!P0 BRA `(.L_x_84) ;  /* 0xfffffffc00f08947 */ /* 0x002fea000383ffff */
[----:B------:R-:W-:Y:S05]  /*5bd0*/  BRA `(.L_x_108) ;  /* 0xfffffff400587947 */ /* 0x000fea000383ffff */
.L_x_85:
[----:B0-----:R0:W1:Y:S02]  /*5be0*/  SYNCS.PHASECHK.TRANS64.TRYWAIT P0, [R8+URZ], R5 ;  /* 0x00000005080075a7 */ /* 0x001064000800017f */
[----:B-1----:R-:W-:Y:S05]  /*5bf0*/  @!P0 NANOSLEEP.SYNCS 0x989680 ;  /* 0x009896800000895d */ /* 0x002fea0003900000 */
[----:B------:R-:W1:Y:S02]  /*5c00*/  @!P0 SYNCS.PHASECHK.TRANS64 P0, [R8+URZ], R5 ;  /* 0x00000005080085a7 */ /* 0x000e64000800007f */
[----:B-1----:R-:W-:Y:S05]  /*5c10*/  @!P0 BRA `(.L_x_85) ;  /* 0xfffffffc00f08947 */ /* 0x002fea000383ffff */
[----:B------:R-:W-:Y:S05]  /*5c20*/  BRA `(.L_x_109) ;  /* 0xfffffff400687947 */ /* 0x000fea000383ffff */
.L_x_86:
[----:B0-----:R0:W1:Y:S02]  /*5c30*/  SYNCS.PHASECHK.TRANS64.TRYWAIT P0, [R9+URZ], R4 ;  /* 0x00000004090075a7 */ /* 0x001064000800017f */
[----:B-1----:R-:W-:Y:S05]  /*5c40*/  @!P0 NANOSLEEP.SYNCS 0x989680 ;  /* 0x009896800000895d */ /* 0x002fea0003900000 */
[----:B------:R-:W1:Y:S02]  /*5c50*/  @!P0 SYNCS.PHASECHK.TRANS64 P0, [R9+URZ], R4 ;  /* 0x00000004090085a7 */ /* 0x000e64000800007f */
[----:B-1----:R-:W-:Y:S05]  /*5c60*/  @!P0 BRA `(.L_x_86) ;  /* 0xfffffffc00f08947 */ /* 0x002fea000383ffff */
[----:B------:R-:W-:Y:S05]  /*5c70*/  BRA `(.L_x_110) ;  /* 0xfffffff400787947 */ /* 0x000fea000383ffff */
.L_x_87:
[----:B0-----:R0:W1:Y:S02]  /*5c80*/  SYNCS.PHASECHK.TRANS64.TRYWAIT P0, [R8+URZ], R5 ;  /* 0x00000005080075a7 */ /* 0x001064000800017f */
[----:B-1----:R-:W-:Y:S05]  /*5c90*/  @!P0 NANOSLEEP.SYNCS 0x989680 ;  /* 0x009896800000895d */ /* 0x002fea0003900000 */
[----:B------:R-:W1:Y:S02]  /*5ca0*/  @!P0 SYNCS.PHASECHK.TRANS64 P0, [R8+URZ], R5 ;  /* 0x00000005080085a7 */ /* 0x000e64000800007f */
[----:B-1----:R-:W-:Y:S05]  /*5cb0*/  @!P0 BRA `(.L_x_87) ;  /* 0xfffffffc00f08947 */ /* 0x002fea000383ffff */
[----:B------:R-:W-:Y:S05]  /*5cc0*/  BRA `(.L_x_111) ;  /* 0xfffffff400887947 */ /* 0x000fea000383ffff */
.L_x_88:
[----:B0-----:R0:W1:Y:S02]  /*5cd0*/  SYNCS.PHASECHK.TRANS64.TRYWAIT P0, [R9+URZ], R4 ;  /* 0x00000004090075a7 */ /* 0x001064000800017f */
[----:B-1----:R-:W-:Y:S05]  /*5ce0*/  @!P0 NANOSLEEP.SYNCS 0x989680 ;  /* 0x009896800000895d */ /* 0x002fea0003900000 */
[----:B------:R-:W1:Y:S02]  /*5cf0*/  @!P0 SYNCS.PHASECHK.TRANS64 P0, [R9+URZ], R4 ;  /* 0x00000004090085a7 */ /* 0x000e64000800007f */
[----:B-1----:R-:W-:Y:S05]  /*5d00*/  @!P0 BRA `(.L_x_88) ;  /* 0xfffffffc00f08947 */ /* 0x002fea000383ffff */
[----:B------:R-:W-:Y:S05]  /*5d10*/  BRA `(.L_x_112) ;  /* 0xfffffff400987947 */ /* 0x000fea000383ffff */
.L_x_89:
[----:B0-----:R0:W1:Y:S02]  /*5d20*/  SYNCS.PHASECHK.TRANS64.TRYWAIT P0, [R8+URZ], R5 ;  /* 0x00000005080075a7 */ /* 0x001064000800017f */
[----:B-1----:R-:W-:Y:S05]  /*5d30*/  @!P0 NANOSLEEP.SYNCS 0x989680 ;  /* 0x009896800000895d */ /* 0x002fea0003900000 */
[----:B------:R-:W1:Y:S02]  /*5d40*/  @!P0 SYNCS.PHASECHK.TRANS64 P0, [R8+URZ], R5 ;  /* 0x00000005080085a7 */ /* 0x000e64000800007f */
[----:B-1----:R-:W-:Y:S05]  /*5d50*/  @!P0 BRA `(.L_x_89) ;  /* 0xfffffffc00f08947 */ /* 0x002fea000383ffff */
[----:B------:R-:W-:Y:S05]  /*5d60*/  BRA `(.L_x_113) ;  /* 0xfffffff400a87947 */ /* 0x000fea000383ffff */
.L_x_90:
[----:B0-----:R0:W1:Y:S02]  /*5d70*/  SYNCS.PHASECHK.TRANS64.TRYWAIT P0, [R9+URZ], R4 ;  /* 0x00000004090075a7 */ /* 0x001064000800017f */
[----:B-1----:R-:W-:Y:S05]  /*5d80*/  @!P0 NANOSLEEP.SYNCS 0x989680 ;  /* 0x009896800000895d */ /* 0x002fea0003900000 */
[----:B------:R-:W1:Y:S02]  /*5d90*/  @!P0 SYNCS.PHASECHK.TRANS64 P0, [R9+URZ], R4 ;  /* 0x00000004090085a7 */ /* 0x000e64000800007f */
[----:B-1----:R-:W-:Y:S05]  /*5da0*/  @!P0 BRA `(.L_x_90) ;  /* 0xfffffffc00f08947 */ /* 0x002fea000383ffff */
[----:B------:R-:W-:Y:S05]  /*5db0*/  BRA `(.L_x_114) ;  /* 0xfffffff400b87947 */ /* 0x000fea000383ffff */
.L_x_91:
[----:B0-----:R0:W1:Y:S02]  /*5dc0*/  SYNCS.PHASECHK.TRANS64.TRYWAIT P0, [R8+URZ], R5 ;  /* 0x00000005080075a7 */ /* 0x001064000800017f */
[----:B-1----:R-:W-:Y:S05]  /*5dd0*/  @!P0 NANOSLEEP.SYNCS 0x989680 ;  /* 0x009896800000895d */ /* 0x002fea0003900000 */
[----:B------:R-:W1:Y:S02]  /*5de0*/  @!P0 SYNCS.PHASECHK.TRANS64 P0, [R8+URZ], R5 ;  /* 0x00000005080085a7 */ /* 0x000e64000800007f */
[----:B-1----:R-:W-:Y:S05]  /*5df0*/  @!P0 BRA `(.L_x_91) ;  /* 0xfffffffc00f08947 */ /* 0x002fea000383ffff */
[----:B------:R-:W-:Y:S05]  /*5e00*/  BRA `(.L_x_115) ;  /* 0xfffffff400c87947 */ /* 0x000fea000383ffff */
.L_x_92:
[----:B0-----:R0:W1:Y:S02]  /*5e10*/  SYNCS.PHASECHK.TRANS64.TRYWAIT P0, [R9+URZ], R4 ;  /* 0x00000004090075a7 */ /* 0x001064000800017f */
[----:B-1----:R-:W-:Y:S05]  /*5e20*/  @!P0 NANOSLEEP.SYNCS 0x989680 ;  /* 0x009896800000895d */ /* 0x002fea0003900000 */
[----:B------:R-:W1:Y:S02]  /*5e30*/  @!P0 SYNCS.PHASECHK.TRANS64 P0, [R9+URZ], R4 ;  /* 0x00000004090085a7 */ /* 0x000e64000800007f */
[----:B-1----:R-:W-:Y:S05]  /*5e40*/  @!P0 BRA `(.L_x_92) ;  /* 0xfffffffc00f08947 */ /* 0x002fea000383ffff */
[----:B------:R-:W-:Y:S05]  /*5e50*/  BRA `(.L_x_116) ;  /* 0xfffffff400d87947 */ /* 0x000fea000383ffff */
.L_x_93:
[----:B0-----:R0:W1:Y:S02]  /*5e60*/  SYNCS.PHASECHK.TRANS64.TRYWAIT P0, [R8+URZ], R5 ;  /* 0x00000005080075a7 */ /* 0x001064000800017f */
[----:B-1----:R-:W-:Y:S05]  /*5e70*/  @!P0 NANOSLEEP.SYNCS 0x989680 ;  /* 0x009896800000895d */ /* 0x002fea0003900000 */
[----:B------:R-:W1:Y:S02]  /*5e80*/  @!P0 SYNCS.PHASECHK.TRANS64 P0, [R8+URZ], R5 ;  /* 0x00000005080085a7 */ /* 0x000e64000800007f */
[----:B-1----:R-:W-:Y:S05]  /*5e90*/  @!P0 BRA `(.L_x_93) ;  /* 0xfffffffc00f08947 */ /* 0x002fea000383ffff */
[----:B------:R-:W-:Y:S05]  /*5ea0*/  BRA `(.L_x_117) ;  /* 0xfffffff400e87947 */ /* 0x000fea000383ffff */
.L_x_94:
[----:B0-----:R0:W1:Y:S02]  /*5eb0*/  SYNCS.PHASECHK.TRANS64.TRYWAIT P0, [R9+URZ], R4 ;  /* 0x00000004090075a7 */ /* 0x001064000800017f */
[----:B-1----:R-:W-:Y:S05]  /*5ec0*/  @!P0 NANOSLEEP.SYNCS 0x989680 ;  /* 0x009896800000895d */ /* 0x002fea0003900000 */
[----:B------:R-:W1:Y:S02]  /*5ed0*/  @!P0 SYNCS.PHASECHK.TRANS64 P0, [R9+URZ], R4 ;  /* 0x00000004090085a7 */ /* 0x000e64000800007f */
[----:B-1----:R-:W-:Y:S05]  /*5ee0*/  @!P0 BRA `(.L_x_94) ;  /* 0xfffffffc00f08947 */ /* 0x002fea000383ffff */
[----:B------:R-:W-:Y:S05]  /*5ef0*/  BRA `(.L_x_118) ;  /* 0xfffffff400f87947 */ /* 0x000fea000383ffff */
.L_x_95:
[----:B0-----:R0:W1:Y:S02]  /*5f00*/  SYNCS.PHASECHK.TRANS64.TRYWAIT P0, [R8+URZ], R5 ;  /* 0x00000005080075a7 */ /* 0x001064000800017f */
[----:B-1----:R-:W-:Y:S05]  /*5f10*/  @!P0 NANOSLEEP.SYNCS 0x989680 ;  /* 0x009896800000895d */ /* 0x002fea0003900000 */
[----:B------:R-:W1:Y:S02]  /*5f20*/  @!P0 SYNCS.PHASECHK.TRANS64 P0, [R8+URZ], R5 ;  /* 0x00000005080085a7 */ /* 0x000e64000800007f */
[----:B-1----:R-:W-:Y:S05]  /*5f30*/  @!P0 BRA `(.L_x_95) ;  /* 0xfffffffc00f08947 */ /* 0x002fea000383ffff */
[----:B------:R-:W-:Y:S05]  /*5f40*/  BRA `(.L_x_119) ;  /* 0xfffffff800087947 */ /* 0x000fea000383ffff */
.L_x_96:
[----:B0-----:R0:W1:Y:S02]  /*5f50*/  SYNCS.PHASECHK.TRANS64.TRYWAIT P0, [R9+URZ], R4 ;  /* 0x00000004090075a7 */ /* 0x001064000800017f */
[----:B-1----:R-:W-:Y:S05]  /*5f60*/  @!P0 NANOSLEEP.SYNCS 0x989680 ;  /* 0x009896800000895d */ /* 0x002fea0003900000 */
[----:B------:R-:W1:Y:S02]  /*5f70*/  @!P0 SYNCS.PHASECHK.TRANS64 P0, [R9+URZ], R4 ;  /* 0x00000004090085a7 */ /* 0x000e64000800007f */
[----:B-1----:R-:W-:Y:S05]  /*5f80*/  @!P0 BRA `(.L_x_96) ;  /* 0xfffffffc00f08947 */ /* 0x002fea000383ffff */
[----:B------:R-:W-:Y:S05]  /*5f90*/  BRA `(.L_x_120) ;  /* 0xfffffff800187947 */ /* 0x000fea000383ffff */
.L_x_97:
[----:B0-----:R0:W1:Y:S02]  /*5fa0*/  SYNCS.PHASECHK.TRANS64.TRYWAIT P0, [R6+URZ], R5 ;  /* 0x00000005060075a7 */ /* 0x001064000800017f */
[----:B-1----:R-:W-:Y:S05]  /*5fb0*/  @!P0 NANOSLEEP.SYNCS 0x989680 ;  /* 0x009896800000895d */ /* 0x002fea0003900000 */
[----:B------:R-:W1:Y:S02]  /*5fc0*/  @!P0 SYNCS.PHASECHK.TRANS64 P0, [R6+URZ], R5 ;  /* 0x00000005060085a7 */ /* 0x000e64000800007f */
[----:B-1----:R-:W-:Y:S05]  /*5fd0*/  @!P0 BRA `(.L_x_97) ;  /* 0xfffffffc00f08947 */ /* 0x002fea000383ffff */
[----:B------:R-:W-:Y:S05]  /*5fe0*/  BRA `(.L_x_121) ;  /* 0xfffffff800207947 */ /* 0x000fea000383ffff */
.L_x_122:
[----:B------:R-:W-:-:S00]  /*5ff0*/  BRA `(.L_x_122) ;  /* 0xfffffffc00fc7947 */ /* 0x000fc0000383ffff */
[----:B------:R-:W-:-:S00]  /*6000*/  NOP ;  /* 0x0000000000007918 */ /* 0x000fc00000000000 */
[----:B------:R-:W-:-:S00]  /*6010*/  NOP ;  /* 0x0000000000007918 */ /* 0x000fc00000000000 */
[----:B------:R-:W-:-:S00]  /*6020*/  NOP ;  /* 0x0000000000007918 */ /* 0x000fc00000000000 */
[----:B------:R-:W-:-:S00]  /*6030*/  NOP ;  /* 0x0000000000007918 */ /* 0x000fc00000000000 */
[----:B------:R-:W-:-:S00]  /*6040*/  NOP ;  /* 0x0000000000007918 */ /* 0x000fc00000000000 */
[----:B------:R-:W-:-:S00]  /*6050*/  NOP ;  /* 0x0000000000007918 */ /* 0x000fc00000000000 */
[----:B------:R-:W-:-:S00]  /*6060*/  NOP ;  /* 0x0000000000007918 */ /* 0x000fc00000000000 */
[----:B------:R-:W-:-:S00]  /*6070*/  NOP ;  /* 0x0000000000007918 */ /* 0x000fc00000000000 */
.L_x_123:


//--------------------- .nv.global.init           --------------------------
	.section	.nv.global.init,"aw",@progbits
.nv.global.init:
	.type		$str$22,@object
	.size		$str$22,($str$23 - $str$22)
$str$22:
        /*0000*/ 	.byte	0x6b, 0x5f, 0x74, 0x69, 0x6c, 0x65, 0x5f, 0x63, 0x6f, 0x75, 0x6e, 0x74, 0x20, 0x3e, 0x3d, 0x20
        /*0010*/ 	.byte	0x31, 0x00
	.type		$str$23,@object
	.size		$str$23,(__unnamed_1 - $str$23)
$str$23:
        /*0012*/ 	.byte	0x2f, 0x74, 0x6d, 0x70, 0x2f, 0x63, 0x75, 0x74, 0x6c, 0x61, 0x73, 0x73, 0x5f, 0x73, 0x77, 0x65
        /*0022*/ 	.byte	0x65, 0x70, 0x5f, 0x73, 0x72, 0x63, 0x2f, 0x69, 0x6e, 0x63, 0x6c, 0x75, 0x64, 0x65, 0x2f, 0x63
        /*0032*/ 	.byte	0x75, 0x74, 0x6c, 0x61, 0x73, 0x73, 0x2f, 0x67, 0x65, 0x6d, 0x6d, 0x2f, 0x63, 0x6f, 0x6c, 0x6c
        /*0042*/ 	.byte	0x65, 0x63, 0x74, 0x69, 0x76, 0x65, 0x2f, 0x73, 0x6d, 0x39, 0x30, 0x5f, 0x6d, 0x6d, 0x61, 0x5f
        /*0052*/ 	.byte	0x74, 0x6d, 0x61, 0x5f, 0x67, 0x6d, 0x6d, 0x61, 0x5f, 0x73, 0x73, 0x5f, 0x77, 0x61, 0x72, 0x70
        /*0062*/ 	.byte	0x73, 0x70, 0x65, 0x63, 0x69, 0x61, 0x6c, 0x69, 0x7a, 0x65, 0x64, 0x2e, 0x68, 0x70, 0x70, 0x00
	.type		__unnamed_1,@object
	.size		__unnamed_1,(.L_0 - __unnamed_1)
__unnamed_1:
        /*0072*/ 	.byte	0x76, 0x6f, 0x69, 0x64, 0x20, 0x63, 0x75, 0x74, 0x6c, 0x61, 0x73, 0x73, 0x3a, 0x3a, 0x67, 0x65
        /* <DEDUP_REMOVED lines=180> */
        /*0bc2*/ 	.byte	0x79, 0x5d, 0x00
.L_0:


//--------------------- .nv.shared._ZN7cutlass13device_kernelINS_4gemm6kernel13GemmUniversalIN4cute5tupleIJiiiiEEENS1_10collective13CollectiveMmaINS1_34MainloopSm90TmaGmmaWarpSpecializedILi17ENS5_IJNS4_1CILi1EEESB_SB_EEENS1_35KernelTmaWarpSpecializedCooperativeEEENS5_IJNSA_ILi192EEENSA_ILi16EEENSA_ILi32EEEEEENS_10bfloat16_tENS5_IJlSB_lEEESJ_SK_NS4_8TiledMMAINS4_8MMA_AtomIJNS4_4SM904GMMA27MMA_64x16x16_F32BF16BF16_SSILNSO_5MajorE0ELSQ_0ELNSO_7ScaleInE1ELSR_1EEEEEENS4_6LayoutINS5_IJNSA_ILi2EEESB_SB_EEENS5_IJSB_NSA_ILi0EEESX_EEEEENS5_IJNS4_10UnderscoreES10_S10_EEEEENS4_13SM90_TMA_LOADENS4_14ComposedLayoutINS4_7SwizzleILi2ELi4ELi3EEENS4_18smem_ptr_flag_bitsILi16EEENSU_INS5_IJNSA_ILi8EEESH_EEENS5_IJSH_SB_EEEEEEEvNS4_8identityES13_S1D_vS1E_EENS_8epilogue10collective6detail29Sm90TmaWarpSpecializedAdapterINS1H_15DefaultEpilogueISJ_SK_SK_NS1G_6thread17LinearCombinationISJ_Li1EffLNS1L_9ScaleType4KindE0ELNS_15FloatRoundStyleE2ESJ_EENS1_15EpilogueDefaultEEEEEvvEEEEvNT_6ParamsE --------------------------
	.section	.nv.shared._ZN7cutlass13device_kernelINS_4gemm6kernel13GemmUniversalIN4cute5tupleIJiiiiEEENS1_10collective13CollectiveMmaINS1_34MainloopSm90TmaGmmaWarpSpecializedILi17ENS5_IJNS4_1CILi1EEESB_SB_EEENS1_35KernelTmaWarpSpecializedCooperativeEEENS5_IJNSA_ILi192EEENSA_ILi16EEENSA_ILi32EEEEEENS_10bfloat16_tENS5_IJlSB_lEEESJ_SK_NS4_8TiledMMAINS4_8MMA_AtomIJNS4_4SM904GMMA27MMA_64x16x16_F32BF16BF16_SSILNSO_5MajorE0ELSQ_0ELNSO_7ScaleInE1ELSR_1EEEEEENS4_6LayoutINS5_IJNSA_ILi2EEESB_SB_EEENS5_IJSB_NSA_ILi0EEESX_EEEEENS5_IJNS4_10UnderscoreES10_S10_EEEEENS4_13SM90_TMA_LOADENS4_14ComposedLayoutINS4_7SwizzleILi2ELi4ELi3EEENS4_18smem_ptr_flag_bitsILi16EEENSU_INS5_IJNSA_ILi8EEESH_EEENS5_IJSH_SB_EEEEEEEvNS4_8identityES13_S1D_vS1E_EENS_8epilogue10collective6detail29Sm90TmaWarpSpecializedAdapterINS1H_15DefaultEpilogueISJ_SK_SK_NS1G_6thread17LinearCombinationISJ_Li1EffLNS1L_9ScaleType4KindE0ELNS_15FloatRoundStyleE2ESJ_EENS1_15EpilogueDefaultEEEEEvvEEEEvNT_6ParamsE,"aw",@nobits
	.sectionflags	@""
	.align	16
	.zero		1024


//--------------------- .nv.shared.reserved.0     --------------------------
	.section	.nv.shared.reserved.0,"aw",@nobits
	.weak		__nv_reservedSMEM_offset_0_alias
	.size		__nv_reservedSMEM_offset_0_alias, 0, 0
	.other		__nv_reservedSMEM_offset_0_alias,@"STO_CUDA_RESERVED_SHARED STV_DEFAULT"
__nv_reservedSMEM_offset_0_alias:
	.zero		0


//--------------------- .nv.global                --------------------------
	.section	.nv.global,"aw",@nobits
.nv.global:
	.type		_ZN39_INTERNAL_0e778f41_4_k_cu_9e07ea58_77914cute1_E,@object
	.size		_ZN39_INTERNAL_0e778f41_4_k_cu_9e07ea58_77914cute1_E,(_ZN39_INTERNAL_0e778f41_4_k_cu_9e07ea58_77914cuda3std3__45__cpo6cbeginE - _ZN39_INTERNAL_0e778f41_4_k_cu_9e07ea58_77914cute1_E)
_ZN39_INTERNAL_0e778f41_4_k_cu_9e07ea58_77914cute1_E:
	.zero		1
	.type		_ZN39_INTERNAL_0e778f41_4_k_cu_9e07ea58_77914cuda3std3__45__cpo6cbeginE,@object
	.size		_ZN39_INTERNAL_0e778f41_4_k_cu_9e07ea58_77914cuda3std3__45__cpo6cbeginE,(_ZN39_INTERNAL_0e778f41_4_k_cu_9e07ea58_77914cuda3std3__48in_placeE - _ZN39_INTERNAL_0e778f41_4_k_cu_9e07ea58_77914cuda3std3__45__cpo6cbeginE)
_ZN39_INTERNAL_0e778f41_4_k_cu_9e07ea58_77914cuda3std3__45__cpo6cbeginE:
	.zero		1
	.type		_ZN39_INTERNAL_0e778f41_4_k_cu_9e07ea58_77914cuda3std3__48in_placeE,@object
	.size		_ZN39_INTERNAL_0e778f41_4_k_cu_9e07ea58_77914cuda3std3__48in_placeE,(_ZN39_INTERNAL_0e778f41_4_k_cu_9e07ea58_77914cuda3std6ranges3__45__cpo9iter_moveE - _ZN39_INTERNAL_0e778f41_4_k_cu_9e07ea58_77914cuda3std3__48in_placeE)
_ZN39_INTERNAL_0e778f41_4_k_cu_9e07ea58_77914cuda3std3__48in_placeE:
	.zero		1
	.type		_ZN39_INTERNAL_0e778f41_4_k_cu_9e07ea58_77914cuda3std6ranges3__45__cpo9iter_moveE,@object
	.size		_ZN39_INTERNAL_0e778f41_4_k_cu_9e07ea58_77914cuda3std6ranges3__45__cpo9iter_moveE,(_ZN39_INTERNAL_0e778f41_4_k_cu_9e07ea58_77914cuda3std3__45__cpo5beginE - _ZN39_INTERNAL_0e778f41_4_k_cu_9e07ea58_77914cuda3std6ranges3__45__cpo9iter_moveE)
_ZN39_INTERNAL_0e778f41_4_k_cu_9e07ea58_77914cuda3std6ranges3__45__cpo9iter_moveE:
	.zero		1
	.type		_ZN39_INTERNAL_0e778f41_4_k_cu_9e07ea58_77914cuda3std3__45__cpo5beginE,@object
	.size		_ZN39_INTERNAL_0e778f41_4_k_cu_9e07ea58_77914cuda3std3__45__cpo5beginE,(_ZN39_INTERNAL_0e778f41_4_k_cu_9e07ea58_77914cuda3std3__441_GLOBAL__N__0e778f41_4_k_cu_9e07ea58_77916ignoreE - _ZN39_INTERNAL_0e778f41_4_k_cu_9e07ea58_77914cuda3std3__45__cpo5beginE)
_ZN39_INTERNAL_0e778f41_4_k_cu_9e07ea58_77914cuda3std3__45__cpo5beginE:
	.zero		1
	.type		_ZN39_INTERNAL_0e778f41_4_k_cu_9e07ea58_77914cuda3std3__441_GLOBAL__N__0e778f41_4_k_cu_9e07ea58_77916ignoreE,@object
	.size		_ZN39_INTERNAL_0e778f41_4_k_cu_9e07ea58_77914cuda3std3__441_GLOBAL__N__0e778f41_4_k_cu_9e07ea58_77916ignoreE,(_ZN39_INTERNAL_0e778f41_4_k_cu_9e07ea58_77914cute7productE - _ZN39_INTERNAL_0e778f41_4_k_cu_9e07ea58_77914cuda3std3__441_GLOBAL__N__0e778f41_4_k_cu_9e07ea58_77916ignoreE)
_ZN39_INTERNAL_0e778f41_4_k_cu_9e07ea58_77914cuda3std3__441_GLOBAL__N__0e778f41_4_k_cu_9e07ea58_77916ignoreE:
	.zero		1
	.type		_ZN39_INTERNAL_0e778f41_4_k_cu_9e07ea58_77914cute7productE,@object
	.size		_ZN39_INTERNAL_0e778f41_4_k_cu_9e07ea58_77914cute7productE,(_ZN39_INTERNAL_0e778f41_4_k_cu_9e07ea58_77914cuda3std3__45__cpo3endE - _ZN39_INTERNAL_0e778f41_4_k_cu_9e07ea58_77914cute7productE)
_ZN39_INTERNAL_0e778f41_4_k_cu_9e07ea58_77914cute7productE:
	.zero		1
	.type		_ZN39_INTERNAL_0e778f41_4_k_cu_9e07ea58_77914cuda3std3__45__cpo3endE,@object
	.size		_ZN39_INTERNAL_0e778f41_4_k_cu_9e07ea58_77914cuda3std3__45__cpo3endE,(_ZN39_INTERNAL_0e778f41_4_k_cu_9e07ea58_77914cuda3std3__419piecewise_constructE - _ZN39_INTERNAL_0e778f41_4_k_cu_9e07ea58_77914cuda3std3__45__cpo3endE)
_ZN39_INTERNAL_0e778f41_4_k_cu_9e07ea58_77914cuda3std3__45__cpo3endE:
	.zero		1
	.type		_ZN39_INTERNAL_0e778f41_4_k_cu_9e07ea58_77914cuda3std3__419piecewise_constructE,@object
	.size		_ZN39_INTERNAL_0e778f41_4_k_cu_9e07ea58_77914cuda3std3__419piecewise_constructE,(_ZN39_INTERNAL_0e778f41_4_k_cu_9e07ea58_77914cuda3std3__45__cpo4cendE - _ZN39_INTERNAL_0e778f41_4_k_cu_9e07ea58_77914cuda3std3__419piecewise_constructE)
_ZN39_INTERNAL_0e778f41_4_k_cu_9e07ea58_77914cuda3std3__419piecewise_constructE:
	.zero		1
	.type		_ZN39_INTERNAL_0e778f41_4_k_cu_9e07ea58_77914cuda3std3__45__cpo4cendE,@object
	.size		_ZN39_INTERNAL_0e778f41_4_k_cu_9e07ea58_77914cuda3std3__45__cpo4cendE,(_ZN39_INTERNAL_0e778f41_4_k_cu_9e07ea58_77914cuda3std6ranges3__45__cpo4swapE - _ZN39_INTERNAL_0e778f41_4_k_cu_9e07ea58_77914cuda3std3__45__cpo4cendE)
_ZN39_INTERNAL_0e778f41_4_k_cu_9e07ea58_77914cuda3std3__45__cpo4cendE:
	.zero		1
	.type		_ZN39_INTERNAL_0e778f41_4_k_cu_9e07ea58_77914cuda3std6ranges3__45__cpo4swapE,@object
	.size		_ZN39_INTERNAL_0e778f41_4_k_cu_9e07ea58_77914cuda3std6ranges3__45__cpo4swapE,(.L_8 - _ZN39_INTERNAL_0e778f41_4_k_cu_9e07ea58_77914cuda3std6ranges3__45__cpo4swapE)
_ZN39_INTERNAL_0e778f41_4_k_cu_9e07ea58_77914cuda3std6ranges3__45__cpo4swapE:
	.zero		1
.L_8:


//--------------------- .nv.constant0._ZN7cutlass13device_kernelINS_4gemm6kernel13GemmUniversalIN4cute5tupleIJiiiiEEENS1_10collective13CollectiveMmaINS1_34MainloopSm90TmaGmmaWarpSpecializedILi17ENS5_IJNS4_1CILi1EEESB_SB_EEENS1_35KernelTmaWarpSpecializedCooperativeEEENS5_IJNSA_ILi192EEENSA_ILi16EEENSA_ILi32EEEEEENS_10bfloat16_tENS5_IJlSB_lEEESJ_SK_NS4_8TiledMMAINS4_8MMA_AtomIJNS4_4SM904GMMA27MMA_64x16x16_F32BF16BF16_SSILNSO_5MajorE0ELSQ_0ELNSO_7ScaleInE1ELSR_1EEEEEENS4_6LayoutINS5_IJNSA_ILi2EEESB_SB_EEENS5_IJSB_NSA_ILi0EEESX_EEEEENS5_IJNS4_10UnderscoreES10_S10_EEEEENS4_13SM90_TMA_LOADENS4_14ComposedLayoutINS4_7SwizzleILi2ELi4ELi3EEENS4_18smem_ptr_flag_bitsILi16EEENSU_INS5_IJNSA_ILi8EEESH_EEENS5_IJSH_SB_EEEEEEEvNS4_8identityES13_S1D_vS1E_EENS_8epilogue10collective6detail29Sm90TmaWarpSpecializedAdapterINS1H_15DefaultEpilogueISJ_SK_SK_NS1G_6thread17LinearCombinationISJ_Li1EffLNS1L_9ScaleType4KindE0ELNS_15FloatRoundStyleE2ESJ_EENS1_15EpilogueDefaultEEEEEvvEEEEvNT_6ParamsE --------------------------
	.section	.nv.constant0._ZN7cutlass13device_kernelINS_4gemm6kernel13GemmUniversalIN4cute5tupleIJiiiiEEENS1_10collective13CollectiveMmaINS1_34MainloopSm90TmaGmmaWarpSpecializedILi17ENS5_IJNS4_1CILi1EEESB_SB_EEENS1_35KernelTmaWarpSpecializedCooperativeEEENS5_IJNSA_ILi192EEENSA_ILi16EEENSA_ILi32EEEEEENS_10bfloat16_tENS5_IJlSB_lEEESJ_SK_NS4_8TiledMMAINS4_8MMA_AtomIJNS4_4SM904GMMA27MMA_64x16x16_F32BF16BF16_SSILNSO_5MajorE0ELSQ_0ELNSO_7ScaleInE1ELSR_1EEEEEENS4_6LayoutINS5_IJNSA_ILi2EEESB_SB_EEENS5_IJSB_NSA_ILi0EEESX_EEEEENS5_IJNS4_10UnderscoreES10_S10_EEEEENS4_13SM90_TMA_LOADENS4_14ComposedLayoutINS4_7SwizzleILi2ELi4ELi3EEENS4_18smem_ptr_flag_bitsILi16EEENSU_INS5_IJNSA_ILi8EEESH_EEENS5_IJSH_SB_EEEEEEEvNS4_8identityES13_S1D_vS1E_EENS_8epilogue10collective6detail29Sm90TmaWarpSpecializedAdapterINS1H_15DefaultEpilogueISJ_SK_SK_NS1G_6thread17LinearCombinationISJ_Li1EffLNS1L_9ScaleType4KindE0ELNS_15FloatRoundStyleE2ESJ_EENS1_15EpilogueDefaultEEEEEvvEEEEvNT_6ParamsE,"a",@progbits
	.sectionflags	@""
	.align	4
.nv.constant0._ZN7cutlass13device_kernelINS_4gemm6kernel13GemmUniversalIN4cute5tupleIJiiiiEEENS1_10collective13CollectiveMmaINS1_34MainloopSm90TmaGmmaWarpSpecializedILi17ENS5_IJNS4_1CILi1EEESB_SB_EEENS1_35KernelTmaWarpSpecializedCooperativeEEENS5_IJNSA_ILi192EEENSA_ILi16EEENSA_ILi32EEEEEENS_10bfloat16_tENS5_IJlSB_lEEESJ_SK_NS4_8TiledMMAINS4_8MMA_AtomIJNS4_4SM904GMMA27MMA_64x16x16_F32BF16BF16_SSILNSO_5MajorE0ELSQ_0ELNSO_7ScaleInE1ELSR_1EEEEEENS4_6LayoutINS5_IJNSA_ILi2EEESB_SB_EEENS5_IJSB_NSA_ILi0EEESX_EEEEENS5_IJNS4_10UnderscoreES10_S10_EEEEENS4_13SM90_TMA_LOADENS4_14ComposedLayoutINS4_7SwizzleILi2ELi4ELi3EEENS4_18smem_ptr_flag_bitsILi16EEENSU_INS5_IJNSA_ILi8EEESH_EEENS5_IJSH_SB_EEEEEEEvNS4_8identityES13_S1D_vS1E_EENS_8epilogue10collective6detail29Sm90TmaWarpSpecializedAdapterINS1H_15DefaultEpilogueISJ_SK_SK_NS1G_6thread17LinearCombinationISJ_Li1EffLNS1L_9ScaleType4KindE0ELNS_15FloatRoundStyleE2ESJ_EENS1_15EpilogueDefaultEEEEEvvEEEEvNT_6ParamsE:
	.zero		1664


//--------------------- SYMBOLS --------------------------

	.type		.nv.reservedSmem.offset0,@object
	.size		.nv.reservedSmem.offset0,0x4
	.type		__assertfail,@function
